// auto-generated by cutlass_sweep.gemm — config: {"arch": "sm_90", "cluster_m": 1, "cluster_n": 1, "dtype": "int8", "dtype_b": "int8", "layout": "nt", "stages": 4, "tile_k": 32, "tile_m": 256, "tile_n": 256}
#include "cutlass/cutlass.h"
#include "cutlass/gemm/collective/collective_builder.hpp"
#include "cutlass/gemm/device/gemm_universal_adapter.h"
#include "cutlass/gemm/kernel/gemm_universal.hpp"
#include "cutlass/epilogue/collective/collective_builder.hpp"

using ElemA = int8_t;
using ElemB = int8_t;
using ElemCD = int8_t;
using Acc  = int32_t;
using TileShape    = cute::Shape<cute::_256, cute::_256, cute::_32>;
using ClusterShape = cute::Shape<cute::_1, cute::_1, cute::_1>;

using CollectiveEpilogue = typename cutlass::epilogue::collective::CollectiveBuilder<
    cutlass::arch::Sm90, cutlass::arch::OpClassTensorOp,
    TileShape, ClusterShape,
    cutlass::epilogue::collective::EpilogueTileAuto,
    Acc, Acc,
    ElemCD, cutlass::layout::RowMajor, 128 / cutlass::sizeof_bits<ElemCD>::value,
    ElemCD, cutlass::layout::RowMajor, 128 / cutlass::sizeof_bits<ElemCD>::value,
    cutlass::epilogue::collective::EpilogueScheduleAuto
  >::CollectiveOp;

using CollectiveMainloop = typename cutlass::gemm::collective::CollectiveBuilder<
    cutlass::arch::Sm90, cutlass::arch::OpClassTensorOp,
    ElemA, cutlass::layout::RowMajor, 128 / cutlass::sizeof_bits<ElemA>::value,
    ElemB, cutlass::layout::ColumnMajor, 128 / cutlass::sizeof_bits<ElemB>::value,
    Acc,
    TileShape, ClusterShape,
    cutlass::gemm::collective::StageCount<4>,
    cutlass::gemm::collective::KernelScheduleAuto
  >::CollectiveOp;

using GemmKernel = cutlass::gemm::kernel::GemmUniversal<
    cute::Shape<int,int,int,int>,
    CollectiveMainloop,
    CollectiveEpilogue
>;
using Gemm = cutlass::gemm::device::GemmUniversalAdapter<GemmKernel>;

// Force the device kernel symbol into the cubin without needing a host main.
auto* _anchor = &cutlass::device_kernel<GemmKernel>;


// ===== COMPILED SASS (sm_90a) =====

	.target	sm_90a

	.elftype	@"ET_EXEC"


//--------------------- .note.nv.tkinfo           --------------------------
	.section	.note.nv.tkinfo,"",@"SHT_NOTE"
	.sectionflags	@"SHF_NOTE_NV_TKINFO"
	.tkinfo
        /*0018*/ 	.word	0x00000002
        /*0030*/ 	.string	""
        /*0030*/ 	.string	"ptxas"
        /*0030*/ 	.string	"Cuda compilation tools, release 13.0, V13.0.88"
        /*0030*/ 	.string	"Build cuda_13.0.r13.0/compiler.36424714_0"
        /*0030*/ 	.string	"-arch sm_90a -m 64 "



//--------------------- .note.nv.cuinfo           --------------------------
	.section	.note.nv.cuinfo,"",@"SHT_NOTE"
	.sectionflags	@"SHF_NOTE_NV_CUINFO"
        /*0018*/ 	.short	0x0002
        /*001a*/ 	.short	0x005a
        /*001c*/ 	.short	0x0082
	.zero		2


//--------------------- .nv.info                  --------------------------
	.section	.nv.info,"",@"SHT_CUDA_INFO"
	.align	4


	//----- nvinfo : EIATTR_REGCOUNT
	.align		4
        /*0000*/ 	.byte	0x04, 0x2f
        /*0002*/ 	.short	(.L_15 - .L_14)
	.align		4
.L_14:
        /*0004*/ 	.word	index@(_ZN7cutlass13device_kernelINS_4gemm6kernel13GemmUniversalIN4cute5tupleIJiiiiEEENS1_10collective13CollectiveMmaINS1_34MainloopSm90TmaGmmaWarpSpecializedILi4ENS5_IJNS4_1CILi1EEESB_SB_EEENS1_35KernelTmaWarpSpecializedCooperativeEEENS5_IJNSA_ILi256EEESF_NSA_ILi32EEEEEEaNS5_IJlSB_lEEEaSI_NS4_8TiledMMAINS4_8MMA_AtomIJNS4_4SM904GMMA27MMA_64x256x32_S32S8S8_SS_TNEEEENS4_6LayoutINS5_IJNSA_ILi2EEESB_SB_EEENS5_IJSB_NSA_ILi0EEESS_EEEEENS5_IJNS4_10UnderscoreESV_SV_EEEEENS4_13SM90_TMA_LOADENS4_14ComposedLayoutINS4_7SwizzleILi1ELi4ELi3EEENS4_18smem_ptr_flag_bitsILi8EEENSP_INS5_IJNSA_ILi8EEESG_EEENS5_IJSG_SB_EEEEEEEvNS4_8identityESY_S18_vS19_EENS_8epilogue10collective6detail29Sm90TmaWarpSpecializedAdapterINS1C_15DefaultEpilogueIaSI_SI_NS1B_6thread17LinearCombinationIaLi1EiiLNS1G_9ScaleType4KindE0ELNS_15FloatRoundStyleE2EaEENS1_15EpilogueDefaultEEEEEvvEEEEvNT_6ParamsE)
        /*0008*/ 	.word	0x000000a8


	//----- nvinfo : EIATTR_FRAME_SIZE
	.align		4
.L_15:
        /*000c*/ 	.byte	0x04, 0x11
        /*000e*/ 	.short	(.L_17 - .L_16)
	.align		4
.L_16:
        /*0010*/ 	.word	index@(_ZN7cutlass13device_kernelINS_4gemm6kernel13GemmUniversalIN4cute5tupleIJiiiiEEENS1_10collective13CollectiveMmaINS1_34MainloopSm90TmaGmmaWarpSpecializedILi4ENS5_IJNS4_1CILi1EEESB_SB_EEENS1_35KernelTmaWarpSpecializedCooperativeEEENS5_IJNSA_ILi256EEESF_NSA_ILi32EEEEEEaNS5_IJlSB_lEEEaSI_NS4_8TiledMMAINS4_8MMA_AtomIJNS4_4SM904GMMA27MMA_64x256x32_S32S8S8_SS_TNEEEENS4_6LayoutINS5_IJNSA_ILi2EEESB_SB_EEENS5_IJSB_NSA_ILi0EEESS_EEEEENS5_IJNS4_10UnderscoreESV_SV_EEEEENS4_13SM90_TMA_LOADENS4_14ComposedLayoutINS4_7SwizzleILi1ELi4ELi3EEENS4_18smem_ptr_flag_bitsILi8EEENSP_INS5_IJNSA_ILi8EEESG_EEENS5_IJSG_SB_EEEEEEEvNS4_8identityESY_S18_vS19_EENS_8epilogue10collective6detail29Sm90TmaWarpSpecializedAdapterINS1C_15DefaultEpilogueIaSI_SI_NS1B_6thread17LinearCombinationIaLi1EiiLNS1G_9ScaleType4KindE0ELNS_15FloatRoundStyleE2EaEENS1_15EpilogueDefaultEEEEEvvEEEEvNT_6ParamsE)
        /*0014*/ 	.word	0x000002b8


	//----- nvinfo : EIATTR_MIN_STACK_SIZE
	.align		4
.L_17:
        /*0018*/ 	.byte	0x04, 0x12
        /*001a*/ 	.short	(.L_19 - .L_18)
	.align		4
.L_18:
        /*001c*/ 	.word	index@(_ZN7cutlass13device_kernelINS_4gemm6kernel13GemmUniversalIN4cute5tupleIJiiiiEEENS1_10collective13CollectiveMmaINS1_34MainloopSm90TmaGmmaWarpSpecializedILi4ENS5_IJNS4_1CILi1EEESB_SB_EEENS1_35KernelTmaWarpSpecializedCooperativeEEENS5_IJNSA_ILi256EEESF_NSA_ILi32EEEEEEaNS5_IJlSB_lEEEaSI_NS4_8TiledMMAINS4_8MMA_AtomIJNS4_4SM904GMMA27MMA_64x256x32_S32S8S8_SS_TNEEEENS4_6LayoutINS5_IJNSA_ILi2EEESB_SB_EEENS5_IJSB_NSA_ILi0EEESS_EEEEENS5_IJNS4_10UnderscoreESV_SV_EEEEENS4_13SM90_TMA_LOADENS4_14ComposedLayoutINS4_7SwizzleILi1ELi4ELi3EEENS4_18smem_ptr_flag_bitsILi8EEENSP_INS5_IJNSA_ILi8EEESG_EEENS5_IJSG_SB_EEEEEEEvNS4_8identityESY_S18_vS19_EENS_8epilogue10collective6detail29Sm90TmaWarpSpecializedAdapterINS1C_15DefaultEpilogueIaSI_SI_NS1B_6thread17LinearCombinationIaLi1EiiLNS1G_9ScaleType4KindE0ELNS_15FloatRoundStyleE2EaEENS1_15EpilogueDefaultEEEEEvvEEEEvNT_6ParamsE)
        /*0020*/ 	.word	0x000002b8
.L_19:


//--------------------- .nv.compat                --------------------------
	.section	.nv.compat,"",@"SHT_CUDA_COMPAT_INFO"
	.align	4
        /*0000*/ 	.byte	0x02, 0x09, 0x01, 0x00, 0x02, 0x02, 0x04, 0x00, 0x02, 0x05, 0x05, 0x00, 0x03, 0x07, 0x01, 0x01
        /*0010*/ 	.byte	0x02, 0x03, 0x01, 0x00, 0x02, 0x06, 0x01, 0x00, 0x04, 0x0b, 0x08, 0x00, 0x00, 0x00, 0x00, 0x00
        /*0020*/ 	.byte	0x00, 0x00, 0x00, 0x00


//--------------------- .nv.info._ZN7cutlass13device_kernelINS_4gemm6kernel13GemmUniversalIN4cute5tupleIJiiiiEEENS1_10collective13CollectiveMmaINS1_34MainloopSm90TmaGmmaWarpSpecializedILi4ENS5_IJNS4_1CILi1EEESB_SB_EEENS1_35KernelTmaWarpSpecializedCooperativeEEENS5_IJNSA_ILi256EEESF_NSA_ILi32EEEEEEaNS5_IJlSB_lEEEaSI_NS4_8TiledMMAINS4_8MMA_AtomIJNS4_4SM904GMMA27MMA_64x256x32_S32S8S8_SS_TNEEEENS4_6LayoutINS5_IJNSA_ILi2EEESB_SB_EEENS5_IJSB_NSA_ILi0EEESS_EEEEENS5_IJNS4_10UnderscoreESV_SV_EEEEENS4_13SM90_TMA_LOADENS4_14ComposedLayoutINS4_7SwizzleILi1ELi4ELi3EEENS4_18smem_ptr_flag_bitsILi8EEENSP_INS5_IJNSA_ILi8EEESG_EEENS5_IJSG_SB_EEEEEEEvNS4_8identityESY_S18_vS19_EENS_8epilogue10collective6detail29Sm90TmaWarpSpecializedAdapterINS1C_15DefaultEpilogueIaSI_SI_NS1B_6thread17LinearCombinationIaLi1EiiLNS1G_9ScaleType4KindE0ELNS_15FloatRoundStyleE2EaEENS1_15EpilogueDefaultEEEEEvvEEEEvNT_6ParamsE --------------------------
	.section	.nv.info._ZN7cutlass13device_kernelINS_4gemm6kernel13GemmUniversalIN4cute5tupleIJiiiiEEENS1_10collective13CollectiveMmaINS1_34MainloopSm90TmaGmmaWarpSpecializedILi4ENS5_IJNS4_1CILi1EEESB_SB_EEENS1_35KernelTmaWarpSpecializedCooperativeEEENS5_IJNSA_ILi256EEESF_NSA_ILi32EEEEEEaNS5_IJlSB_lEEEaSI_NS4_8TiledMMAINS4_8MMA_AtomIJNS4_4SM904GMMA27MMA_64x256x32_S32S8S8_SS_TNEEEENS4_6LayoutINS5_IJNSA_ILi2EEESB_SB_EEENS5_IJSB_NSA_ILi0EEESS_EEEEENS5_IJNS4_10UnderscoreESV_SV_EEEEENS4_13SM90_TMA_LOADENS4_14ComposedLayoutINS4_7SwizzleILi1ELi4ELi3EEENS4_18smem_ptr_flag_bitsILi8EEENSP_INS5_IJNSA_ILi8EEESG_EEENS5_IJSG_SB_EEEEEEEvNS4_8identityESY_S18_vS19_EENS_8epilogue10collective6detail29Sm90TmaWarpSpecializedAdapterINS1C_15DefaultEpilogueIaSI_SI_NS1B_6thread17LinearCombinationIaLi1EiiLNS1G_9ScaleType4KindE0ELNS_15FloatRoundStyleE2EaEENS1_15EpilogueDefaultEEEEEvvEEEEvNT_6ParamsE,"",@"SHT_CUDA_INFO"
	.sectionflags	@""
	.align	4


	//----- nvinfo : EIATTR_CUDA_API_VERSION
	.align		4
        /*0000*/ 	.byte	0x04, 0x37
        /*0002*/ 	.short	(.L_21 - .L_20)
.L_20:
        /*0004*/ 	.word	0x00000082


	//----- nvinfo : EIATTR_KPARAM_INFO
	.align		4
.L_21:
        /*0008*/ 	.byte	0x04, 0x17
        /*000a*/ 	.short	(.L_23 - .L_22)
.L_22:
        /*000c*/ 	.word	0x00000000
        /*0010*/ 	.short	0x0000
        /*0012*/ 	.short	0x0070
        /*0014*/ 	.byte	0x00, 0xf0, 0x01, 0x10


	//----- nvinfo : EIATTR_SPARSE_MMA_MASK
	.align		4
.L_23:
        /*0018*/ 	.byte	0x03, 0x50
        /*001a*/ 	.short	0x0000


	//----- nvinfo : EIATTR_MAXREG_COUNT
	.align		4
        /*001c*/ 	.byte	0x03, 0x1b
        /*001e*/ 	.short	0x00a8


	//----- nvinfo : EIATTR_NUM_BARRIERS
	.align		4
        /*0020*/ 	.byte	0x02, 0x4c
        /*0022*/ 	.byte	0x01
	.zero		1


	//----- nvinfo : EIATTR_EXTERNS
	.align		4
        /*0024*/ 	.byte	0x04, 0x0f
        /*0026*/ 	.short	(.L_25 - .L_24)


	//   ....[0]....
	.align		4
.L_24:
        /*0028*/ 	.word	index@(__assertfail)


	//----- nvinfo : EIATTR_ANNOTATIONS
	.align		4
.L_25:
        /*002c*/ 	.byte	0x04, 0x55
        /*002e*/ 	.short	(.L_27 - .L_26)


	//   ....[0]....
.L_26:
        /*0030*/ 	.word	0x00000001
        /*0034*/ 	.byte	0x90, 0x06, 0x00, 0x00, 0x01, 0x00, 0x00, 0x00, 0xb0, 0x06, 0x00, 0x00, 0x01, 0x00, 0x00, 0x00
        /* <DEDUP_REMOVED lines=250> */
        /*0fe4*/ 	.byte	0x80, 0x16, 0x01, 0x00, 0x01, 0x00, 0x00, 0x00, 0xa0, 0x16, 0x01, 0x00


	//----- nvinfo : EIATTR_MERCURY_ISA_VERSION
	.align		4
.L_27:
        /*0ff0*/ 	.byte	0x03, 0x5f
        /*0ff2*/ 	.short	0x0101


	//----- nvinfo : EIATTR_INT_WARP_WIDE_INSTR_OFFSETS
	.align		4
        /*0ff4*/ 	.byte	0x04, 0x31
        /*0ff6*/ 	.short	(.L_29 - .L_28)


	//   ....[0]....
.L_28:
        /*0ff8*/ 	.word	0x00000500


	//   ....[1]....
        /*0ffc*/ 	.word	0x00000510


	//   ....[2]....
        /*1000*/ 	.word	0x000005a0


	//----- nvinfo : EIATTR_COOP_GROUP_MASK_REGIDS
	.align		4
.L_29:
        /*1004*/ 	.byte	0x04, 0x29
        /*1006*/ 	.short	(.L_31 - .L_30)


	//   ....[0]....
.L_30:
        /*1008*/ 	.word	0xffffffff


	//   ....[1]....
        /*100c*/ 	.word	0xffffffff


	//   ....[2]....
        /*1010*/ 	.word	0xffffffff


	//   ....[3]....
        /*1014*/ 	.word	0xffffffff


	//   ....[4]....
        /*1018*/ 	.word	0xffffffff


	//----- nvinfo : EIATTR_COOP_GROUP_INSTR_OFFSETS
	.align		4
.L_31:
        /*101c*/ 	.byte	0x04, 0x28
        /*101e*/ 	.short	(.L_33 - .L_32)


	//   ....[0]....
.L_32:
        /*1020*/ 	.word	0x00000070


	//   ....[1]....
        /*1024*/ 	.word	0x00000080


	//   ....[2]....
        /*1028*/ 	.word	0x000001a0


	//   ....[3]....
        /*102c*/ 	.word	0x000003b0


	//   ....[4]....
        /*1030*/ 	.word	0x00001170


	//----- nvinfo : EIATTR_REG_RECONFIG
	.align		4
.L_33:
        /*1034*/ 	.byte	0x01, 0x54
	.zero		2


	//----- nvinfo : EIATTR_SYSCALL_OFFSETS
	.align		4
        /*1038*/ 	.byte	0x04, 0x46
        /*103a*/ 	.short	(.L_35 - .L_34)


	//   ....[0]....
.L_34:
        /*103c*/ 	.word	0x00001330


	//----- nvinfo : EIATTR_MBARRIER_INSTR_OFFSETS
	.align		4
.L_35:
        /*1040*/ 	.byte	0x04, 0x39
        /*1042*/ 	.short	(.L_37 - .L_36)


	//   ....[0]....
.L_36:
        /*1044*/ 	.word	0x00000320
        /*1048*/ 	.word	0x000000ff
        /*104c*/ 	.word	0x00000000
        /*1050*/ 	.short	0x0100
        /*1052*/ 	.byte	0x08
	.zero		1


	//   ....[1]....
        /*1054*/ 	.word	0x00000330
        /*1058*/ 	.word	0x000000ff
        /*105c*/ 	.word	0x00000020
        /*1060*/ 	.short	0x0100
        /*1062*/ 	.byte	0x08
	.zero		1


	//   ....[2]....
        /*1064*/ 	.word	0x00000340
        /*1068*/ 	.word	0x000000ff
        /*106c*/ 	.word	0x00000008
        /*1070*/ 	.short	0x0100
        /*1072*/ 	.byte	0x08
	.zero		1


	//   ....[3]....
        /*1074*/ 	.word	0x00000350
        /*1078*/ 	.word	0x000000ff
        /*107c*/ 	.word	0x00000028
        /*1080*/ 	.short	0x0100
        /*1082*/ 	.byte	0x08
	.zero		1


	//   ....[4]....
        /*1084*/ 	.word	0x00000360
        /*1088*/ 	.word	0x000000ff
        /*108c*/ 	.word	0x00000010
        /*1090*/ 	.short	0x0100
        /*1092*/ 	.byte	0x08
	.zero		1


	//   ....[5]....
        /*1094*/ 	.word	0x00000370
        /*1098*/ 	.word	0x000000ff
        /*109c*/ 	.word	0x00000030
        /*10a0*/ 	.short	0x0100
        /*10a2*/ 	.byte	0x08
	.zero		1


	//   ....[6]....
        /*10a4*/ 	.word	0x00000380
        /*10a8*/ 	.word	0x000000ff
        /*10ac*/ 	.word	0x00000018
        /*10b0*/ 	.short	0x0100
        /*10b2*/ 	.byte	0x08
	.zero		1


	//   ....[7]....
        /*10b4*/ 	.word	0x00000390
        /*10b8*/ 	.word	0x000000ff
        /*10bc*/ 	.word	0x00000038
        /*10c0*/ 	.short	0x0100
        /*10c2*/ 	.byte	0x08
	.zero		1


	//   ....[8]....
        /*10c4*/ 	.word	0x00000620
        /*10c8*/ 	.word	0x000000ff
        /*10cc*/ 	.word	0x00000050
        /*10d0*/ 	.short	0x0100
        /*10d2*/ 	.byte	0x10
	.zero		1


	//   ....[9]....
        /*10d4*/ 	.word	0x000006c0
        /*10d8*/ 	.word	0x000000ff
        /*10dc*/ 	.word	0x00000058
        /*10e0*/ 	.short	0x0100
        /*10e2*/ 	.byte	0x10
	.zero		1


	//   ....[10]....
        /*10e4*/ 	.word	0x00001410
        /*10e8*/ 	.word	0x00000003
        /*10ec*/ 	.word	0x00000000
        /*10f0*/ 	.short	0x010a
        /*10f2*/ 	.byte	0x3f
	.zero		1


	//   ....[11]....
        /*10f4*/ 	.word	0x00001450
        /*10f8*/ 	.word	0x00000003
        /*10fc*/ 	.word	0x00000000
        /*1100*/ 	.short	0x010a
        /*1102*/ 	.byte	0x3f
	.zero		1


	//   ....[12]....
        /*1104*/ 	.word	0x00001af0
        /*1108*/ 	.word	0x00000004
        /*110c*/ 	.word	0x00000000
        /*1110*/ 	.short	0x010a
        /*1112*/ 	.byte	0x3f
	.zero		1


	//   ....[13]....
        /*1114*/ 	.word	0x00001b30
        /*1118*/ 	.word	0x00000004
        /*111c*/ 	.word	0x00000000
        /*1120*/ 	.short	0x010a
        /*1122*/ 	.byte	0x3f
	.zero		1


	//   ....[14]....
        /*1124*/ 	.word	0x00002750
        /*1128*/ 	.word	0x000000ff
        /*112c*/ 	.word	0x00000000
        /*1130*/ 	.short	0x0101
        /*1132*/ 	.byte	0x04
	.zero		1


	//   ....[15]....
        /*1134*/ 	.word	0x00002920
        /*1138*/ 	.word	0x00000000
        /*113c*/ 	.word	0x00000000
        /*1140*/ 	.short	0x0101
        /*1142*/ 	.byte	0x3f
	.zero		1


	//   ....[16]....
        /*1144*/ 	.word	0x00011250
        /*1148*/ 	.word	0x0000000a
        /*114c*/ 	.word	0x00000020
        /*1150*/ 	.short	0x010a
        /*1152*/ 	.byte	0x3f
	.zero		1


	//   ....[17]....
        /*1154*/ 	.word	0x000115e0
        /*1158*/ 	.word	0x00000002
        /*115c*/ 	.word	0x00000058
        /*1160*/ 	.short	0x0101
        /*1162*/ 	.byte	0x3f
	.zero		1


	//   ....[18]....
        /*1164*/ 	.word	0x00011da0
        /*1168*/ 	.word	0x00000005
        /*116c*/ 	.word	0x00000000
        /*1170*/ 	.short	0x010a
        /*1172*/ 	.byte	0x3f
	.zero		1


	//   ....[19]....
        /*1174*/ 	.word	0x00011e30
        /*1178*/ 	.word	0x00000007
        /*117c*/ 	.word	0x00000000
        /*1180*/ 	.short	0x010a
        /*1182*/ 	.byte	0x3f
	.zero		1


	//   ....[20]....
        /*1184*/ 	.word	0x00011ec0
        /*1188*/ 	.word	0x00000007
        /*118c*/ 	.word	0x00000000
        /*1190*/ 	.short	0x010a
        /*1192*/ 	.byte	0x3f
	.zero		1


	//   ....[21]....
        /*1194*/ 	.word	0x00011f50
        /*1198*/ 	.word	0x00000003
        /*119c*/ 	.word	0x00000000
        /*11a0*/ 	.short	0x010a
        /*11a2*/ 	.byte	0x3f
	.zero		1


	//   ....[22]....
        /*11a4*/ 	.word	0x00011fb0
        /*11a8*/ 	.word	0x00000003
        /*11ac*/ 	.word	0x00000000
        /*11b0*/ 	.short	0x010a
        /*11b2*/ 	.byte	0x3f
	.zero		1


	//   ....[23]....
        /*11b4*/ 	.word	0x00012000
        /*11b8*/ 	.word	0x00000004
        /*11bc*/ 	.word	0x00000000
        /*11c0*/ 	.short	0x010a
        /*11c2*/ 	.byte	0x3f
	.zero		1


	//   ....[24]....
        /*11c4*/ 	.word	0x000120d0
        /*11c8*/ 	.word	0x0000000a
        /*11cc*/ 	.word	0x00000020
        /*11d0*/ 	.short	0x010a
        /*11d2*/ 	.byte	0x3f
	.zero		1


	//   ....[25]....
        /*11d4*/ 	.word	0x000121a0
        /*11d8*/ 	.word	0x00000005
        /*11dc*/ 	.word	0x00000000
        /*11e0*/ 	.short	0x010a
        /*11e2*/ 	.byte	0x3f
	.zero		1


	//   ....[26]....
        /*11e4*/ 	.word	0x000121f0
        /*11e8*/ 	.word	0x00000007
        /*11ec*/ 	.word	0x00000000
        /*11f0*/ 	.short	0x010a
        /*11f2*/ 	.byte	0x3f
	.zero		1


	//   ....[27]....
        /*11f4*/ 	.word	0x00012240
        /*11f8*/ 	.word	0x00000007
        /*11fc*/ 	.word	0x00000000
        /*1200*/ 	.short	0x010a
        /*1202*/ 	.byte	0x3f
	.zero		1


	//----- nvinfo : EIATTR_NUM_MBARRIERS
	.align		4
.L_37:
        /*1204*/ 	.byte	0x03, 0x38
        /*1206*/ 	.short	0x000a


	//----- nvinfo : EIATTR_EXIT_INSTR_OFFSETS
	.align		4
        /*1208*/ 	.byte	0x04, 0x1c
        /*120a*/ 	.short	(.L_39 - .L_38)


	//   ....[0]....
.L_38:
        /*120c*/ 	.word	0x00000720


	//   ....[1]....
        /*1210*/ 	.word	0x00001090


	//   ....[2]....
        /*1214*/ 	.word	0x000107d0


	//   ....[3]....
        /*1218*/ 	.word	0x00010ee0


	//   ....[4]....
        /*121c*/ 	.word	0x00011fa0


	//----- nvinfo : EIATTR_MAX_THREADS
	.align		4
.L_39:
        /*1220*/ 	.byte	0x04, 0x05
        /*1222*/ 	.short	(.L_41 - .L_40)
.L_40:
        /*1224*/ 	.word	0x00000180
        /*1228*/ 	.word	0x00000001
        /*122c*/ 	.word	0x00000001


	//----- nvinfo : EIATTR_CRS_STACK_SIZE
	.align		4
.L_41:
        /*1230*/ 	.byte	0x04, 0x1e
        /*1232*/ 	.short	(.L_43 - .L_42)
.L_42:
        /*1234*/ 	.word	0x00000000


	//----- nvinfo : EIATTR_CBANK_PARAM_SIZE
	.align		4
.L_43:
        /*1238*/ 	.byte	0x03, 0x19
        /*123a*/ 	.short	0x0470


	//----- nvinfo : EIATTR_PARAM_CBANK
	.align		4
        /*123c*/ 	.byte	0x04, 0x0a
        /*123e*/ 	.short	(.L_45 - .L_44)
	.align		4
.L_44:
        /*1240*/ 	.word	index@(.nv.constant0._ZN7cutlass13device_kernelINS_4gemm6kernel13GemmUniversalIN4cute5tupleIJiiiiEEENS1_10collective13CollectiveMmaINS1_34MainloopSm90TmaGmmaWarpSpecializedILi4ENS5_IJNS4_1CILi1EEESB_SB_EEENS1_35KernelTmaWarpSpecializedCooperativeEEENS5_IJNSA_ILi256EEESF_NSA_ILi32EEEEEEaNS5_IJlSB_lEEEaSI_NS4_8TiledMMAINS4_8MMA_AtomIJNS4_4SM904GMMA27MMA_64x256x32_S32S8S8_SS_TNEEEENS4_6LayoutINS5_IJNSA_ILi2EEESB_SB_EEENS5_IJSB_NSA_ILi0EEESS_EEEEENS5_IJNS4_10UnderscoreESV_SV_EEEEENS4_13SM90_TMA_LOADENS4_14ComposedLayoutINS4_7SwizzleILi1ELi4ELi3EEENS4_18smem_ptr_flag_bitsILi8EEENSP_INS5_IJNSA_ILi8EEESG_EEENS5_IJSG_SB_EEEEEEEvNS4_8identityESY_S18_vS19_EENS_8epilogue10collective6detail29Sm90TmaWarpSpecializedAdapterINS1C_15DefaultEpilogueIaSI_SI_NS1B_6thread17LinearCombinationIaLi1EiiLNS1G_9ScaleType4KindE0ELNS_15FloatRoundStyleE2EaEENS1_15EpilogueDefaultEEEEEvvEEEEvNT_6ParamsE)
        /*1244*/ 	.short	0x0210
        /*1246*/ 	.short	0x0470


	//----- nvinfo : EIATTR_SW_WAR
	.align		4
.L_45:
        /*1248*/ 	.byte	0x04, 0x36
        /*124a*/ 	.short	(.L_47 - .L_46)
.L_46:
        /*124c*/ 	.word	0x00000008
.L_47:


//--------------------- .nv.callgraph             --------------------------
	.section	.nv.callgraph,"",@"SHT_CUDA_CALLGRAPH"
	.align	4
	.sectionentsize	8
	.align		4
        /*0000*/ 	.word	0x00000000
	.align		4
        /*0004*/ 	.word	0xffffffff
	.align		4
        /*0008*/ 	.word	index@(_ZN7cutlass13device_kernelINS_4gemm6kernel13GemmUniversalIN4cute5tupleIJiiiiEEENS1_10collective13CollectiveMmaINS1_34MainloopSm90TmaGmmaWarpSpecializedILi4ENS5_IJNS4_1CILi1EEESB_SB_EEENS1_35KernelTmaWarpSpecializedCooperativeEEENS5_IJNSA_ILi256EEESF_NSA_ILi32EEEEEEaNS5_IJlSB_lEEEaSI_NS4_8TiledMMAINS4_8MMA_AtomIJNS4_4SM904GMMA27MMA_64x256x32_S32S8S8_SS_TNEEEENS4_6LayoutINS5_IJNSA_ILi2EEESB_SB_EEENS5_IJSB_NSA_ILi0EEESS_EEEEENS5_IJNS4_10UnderscoreESV_SV_EEEEENS4_13SM90_TMA_LOADENS4_14ComposedLayoutINS4_7SwizzleILi1ELi4ELi3EEENS4_18smem_ptr_flag_bitsILi8EEENSP_INS5_IJNSA_ILi8EEESG_EEENS5_IJSG_SB_EEEEEEEvNS4_8identityESY_S18_vS19_EENS_8epilogue10collective6detail29Sm90TmaWarpSpecializedAdapterINS1C_15DefaultEpilogueIaSI_SI_NS1B_6thread17LinearCombinationIaLi1EiiLNS1G_9ScaleType4KindE0ELNS_15FloatRoundStyleE2EaEENS1_15EpilogueDefaultEEEEEvvEEEEvNT_6ParamsE)
	.align		4
        /*000c*/ 	.word	index@(__assertfail)
	.align		4
        /*0010*/ 	.word	0x00000000
	.align		4
        /*0014*/ 	.word	0xfffffffe
	.align		4
        /*0018*/ 	.word	0x00000000
	.align		4
        /*001c*/ 	.word	0xfffffffd
	.align		4
        /*0020*/ 	.word	0x00000000
	.align		4
        /*0024*/ 	.word	0xfffffffc


//--------------------- .nv.constant4             --------------------------
	.section	.nv.constant4,"a",@progbits
	.align	8
	.align		8
.nv.constant4:
        /*0000*/ 	.dword	__assertfail
	.align		8
        /*0008*/ 	.dword	__unnamed_1
	.align		8
        /*0010*/ 	.dword	_ZN40_INTERNAL_68ad3aea_4_k_cu_ce2e21fb_313524cuda3std3__45__cpo5beginE
	.align		8
        /*0018*/ 	.dword	_ZN40_INTERNAL_68ad3aea_4_k_cu_ce2e21fb_313524cuda3std3__45__cpo3endE
	.align		8
        /*0020*/ 	.dword	_ZN40_INTERNAL_68ad3aea_4_k_cu_ce2e21fb_313524cuda3std3__45__cpo6cbeginE
	.align		8
        /*0028*/ 	.dword	_ZN40_INTERNAL_68ad3aea_4_k_cu_ce2e21fb_313524cuda3std3__45__cpo4cendE
	.align		8
        /*0030*/ 	.dword	_ZN40_INTERNAL_68ad3aea_4_k_cu_ce2e21fb_313524cuda3std3__442_GLOBAL__N__68ad3aea_4_k_cu_ce2e21fb_313526ignoreE
	.align		8
        /*0038*/ 	.dword	_ZN40_INTERNAL_68ad3aea_4_k_cu_ce2e21fb_313524cuda3std3__419piecewise_constructE
	.align		8
        /*0040*/ 	.dword	_ZN40_INTERNAL_68ad3aea_4_k_cu_ce2e21fb_313524cuda3std3__48in_placeE
	.align		8
        /*0048*/ 	.dword	_ZN40_INTERNAL_68ad3aea_4_k_cu_ce2e21fb_313524cuda3std6ranges3__45__cpo4swapE
	.align		8
        /*0050*/ 	.dword	_ZN40_INTERNAL_68ad3aea_4_k_cu_ce2e21fb_313524cuda3std6ranges3__45__cpo9iter_moveE
	.align		8
        /*0058*/ 	.dword	_ZN40_INTERNAL_68ad3aea_4_k_cu_ce2e21fb_313524cute7productE
	.align		8
        /*0060*/ 	.dword	_ZN40_INTERNAL_68ad3aea_4_k_cu_ce2e21fb_313524cute1_E
	.align		8
        /*0068*/ 	.dword	$str$22
	.align		8
        /*0070*/ 	.dword	$str$23


//--------------------- .text._ZN7cutlass13device_kernelINS_4gemm6kernel13GemmUniversalIN4cute5tupleIJiiiiEEENS1_10collective13CollectiveMmaINS1_34MainloopSm90TmaGmmaWarpSpecializedILi4ENS5_IJNS4_1CILi1EEESB_SB_EEENS1_35KernelTmaWarpSpecializedCooperativeEEENS5_IJNSA_ILi256EEESF_NSA_ILi32EEEEEEaNS5_IJlSB_lEEEaSI_NS4_8TiledMMAINS4_8MMA_AtomIJNS4_4SM904GMMA27MMA_64x256x32_S32S8S8_SS_TNEEEENS4_6LayoutINS5_IJNSA_ILi2EEESB_SB_EEENS5_IJSB_NSA_ILi0EEESS_EEEEENS5_IJNS4_10UnderscoreESV_SV_EEEEENS4_13SM90_TMA_LOADENS4_14ComposedLayoutINS4_7SwizzleILi1ELi4ELi3EEENS4_18smem_ptr_flag_bitsILi8EEENSP_INS5_IJNSA_ILi8EEESG_EEENS5_IJSG_SB_EEEEEEEvNS4_8identityESY_S18_vS19_EENS_8epilogue10collective6detail29Sm90TmaWarpSpecializedAdapterINS1C_15DefaultEpilogueIaSI_SI_NS1B_6thread17LinearCombinationIaLi1EiiLNS1G_9ScaleType4KindE0ELNS_15FloatRoundStyleE2EaEENS1_15EpilogueDefaultEEEEEvvEEEEvNT_6ParamsE --------------------------
	.section	.text._ZN7cutlass13device_kernelINS_4gemm6kernel13GemmUniversalIN4cute5tupleIJiiiiEEENS1_10collective13CollectiveMmaINS1_34MainloopSm90TmaGmmaWarpSpecializedILi4ENS5_IJNS4_1CILi1EEESB_SB_EEENS1_35KernelTmaWarpSpecializedCooperativeEEENS5_IJNSA_ILi256EEESF_NSA_ILi32EEEEEEaNS5_IJlSB_lEEEaSI_NS4_8TiledMMAINS4_8MMA_AtomIJNS4_4SM904GMMA27MMA_64x256x32_S32S8S8_SS_TNEEEENS4_6LayoutINS5_IJNSA_ILi2EEESB_SB_EEENS5_IJSB_NSA_ILi0EEESS_EEEEENS5_IJNS4_10UnderscoreESV_SV_EEEEENS4_13SM90_TMA_LOADENS4_14ComposedLayoutINS4_7SwizzleILi1ELi4ELi3EEENS4_18smem_ptr_flag_bitsILi8EEENSP_INS5_IJNSA_ILi8EEESG_EEENS5_IJSG_SB_EEEEEEEvNS4_8identityESY_S18_vS19_EENS_8epilogue10collective6detail29Sm90TmaWarpSpecializedAdapterINS1C_15DefaultEpilogueIaSI_SI_NS1B_6thread17LinearCombinationIaLi1EiiLNS1G_9ScaleType4KindE0ELNS_15FloatRoundStyleE2EaEENS1_15EpilogueDefaultEEEEEvvEEEEvNT_6ParamsE,"ax",@progbits
	.align	128
.text._ZN7cutlass13device_kernelINS_4gemm6kernel13GemmUniversalIN4cute5tupleIJiiiiEEENS1_10collective13CollectiveMmaINS1_34MainloopSm90TmaGmmaWarpSpecializedILi4ENS5_IJNS4_1CILi1EEESB_SB_EEENS1_35KernelTmaWarpSpecializedCooperativeEEENS5_IJNSA_ILi256EEESF_NSA_ILi32EEEEEEaNS5_IJlSB_lEEEaSI_NS4_8TiledMMAINS4_8MMA_AtomIJNS4_4SM904GMMA27MMA_64x256x32_S32S8S8_SS_TNEEEENS4_6LayoutINS5_IJNSA_ILi2EEESB_SB_EEENS5_IJSB_NSA_ILi0EEESS_EEEEENS5_IJNS4_10UnderscoreESV_SV_EEEEENS4_13SM90_TMA_LOADENS4_14ComposedLayoutINS4_7SwizzleILi1ELi4ELi3EEENS4_18smem_ptr_flag_bitsILi8EEENSP_INS5_IJNSA_ILi8EEESG_EEENS5_IJSG_SB_EEEEEEEvNS4_8identityESY_S18_vS19_EENS_8epilogue10collective6detail29Sm90TmaWarpSpecializedAdapterINS1C_15DefaultEpilogueIaSI_SI_NS1B_6thread17LinearCombinationIaLi1EiiLNS1G_9ScaleType4KindE0ELNS_15FloatRoundStyleE2EaEENS1_15EpilogueDefaultEEEEEvvEEEEvNT_6ParamsE:
        .type           _ZN7cutlass13device_kernelINS_4gemm6kernel13GemmUniversalIN4cute5tupleIJiiiiEEENS1_10collective13CollectiveMmaINS1_34MainloopSm90TmaGmmaWarpSpecializedILi4ENS5_IJNS4_1CILi1EEESB_SB_EEENS1_35KernelTmaWarpSpecializedCooperativeEEENS5_IJNSA_ILi256EEESF_NSA_ILi32EEEEEEaNS5_IJlSB_lEEEaSI_NS4_8TiledMMAINS4_8MMA_AtomIJNS4_4SM904GMMA27MMA_64x256x32_S32S8S8_SS_TNEEEENS4_6LayoutINS5_IJNSA_ILi2EEESB_SB_EEENS5_IJSB_NSA_ILi0EEESS_EEEEENS5_IJNS4_10UnderscoreESV_SV_EEEEENS4_13SM90_TMA_LOADENS4_14ComposedLayoutINS4_7SwizzleILi1ELi4ELi3EEENS4_18smem_ptr_flag_bitsILi8EEENSP_INS5_IJNSA_ILi8EEESG_EEENS5_IJSG_SB_EEEEEEEvNS4_8identityESY_S18_vS19_EENS_8epilogue10collective6detail29Sm90TmaWarpSpecializedAdapterINS1C_15DefaultEpilogueIaSI_SI_NS1B_6thread17LinearCombinationIaLi1EiiLNS1G_9ScaleType4KindE0ELNS_15FloatRoundStyleE2EaEENS1_15EpilogueDefaultEEEEEvvEEEEvNT_6ParamsE,@function
        .size           _ZN7cutlass13device_kernelINS_4gemm6kernel13GemmUniversalIN4cute5tupleIJiiiiEEENS1_10collective13CollectiveMmaINS1_34MainloopSm90TmaGmmaWarpSpecializedILi4ENS5_IJNS4_1CILi1EEESB_SB_EEENS1_35KernelTmaWarpSpecializedCooperativeEEENS5_IJNSA_ILi256EEESF_NSA_ILi32EEEEEEaNS5_IJlSB_lEEEaSI_NS4_8TiledMMAINS4_8MMA_AtomIJNS4_4SM904GMMA27MMA_64x256x32_S32S8S8_SS_TNEEEENS4_6LayoutINS5_IJNSA_ILi2EEESB_SB_EEENS5_IJSB_NSA_ILi0EEESS_EEEEENS5_IJNS4_10UnderscoreESV_SV_EEEEENS4_13SM90_TMA_LOADENS4_14ComposedLayoutINS4_7SwizzleILi1ELi4ELi3EEENS4_18smem_ptr_flag_bitsILi8EEENSP_INS5_IJNSA_ILi8EEESG_EEENS5_IJSG_SB_EEEEEEEvNS4_8identityESY_S18_vS19_EENS_8epilogue10collective6detail29Sm90TmaWarpSpecializedAdapterINS1C_15DefaultEpilogueIaSI_SI_NS1B_6thread17LinearCombinationIaLi1EiiLNS1G_9ScaleType4KindE0ELNS_15FloatRoundStyleE2EaEENS1_15EpilogueDefaultEEEEEvvEEEEvNT_6ParamsE,(.L_x_582 - _ZN7cutlass13device_kernelINS_4gemm6kernel13GemmUniversalIN4cute5tupleIJiiiiEEENS1_10collective13CollectiveMmaINS1_34MainloopSm90TmaGmmaWarpSpecializedILi4ENS5_IJNS4_1CILi1EEESB_SB_EEENS1_35KernelTmaWarpSpecializedCooperativeEEENS5_IJNSA_ILi256EEESF_NSA_ILi32EEEEEEaNS5_IJlSB_lEEEaSI_NS4_8TiledMMAINS4_8MMA_AtomIJNS4_4SM904GMMA27MMA_64x256x32_S32S8S8_SS_TNEEEENS4_6LayoutINS5_IJNSA_ILi2EEESB_SB_EEENS5_IJSB_NSA_ILi0EEESS_EEEEENS5_IJNS4_10UnderscoreESV_SV_EEEEENS4_13SM90_TMA_LOADENS4_14ComposedLayoutINS4_7SwizzleILi1ELi4ELi3EEENS4_18smem_ptr_flag_bitsILi8EEENSP_INS5_IJNSA_ILi8EEESG_EEENS5_IJSG_SB_EEEEEEEvNS4_8identityESY_S18_vS19_EENS_8epilogue10collective6detail29Sm90TmaWarpSpecializedAdapterINS1C_15DefaultEpilogueIaSI_SI_NS1B_6thread17LinearCombinationIaLi1EiiLNS1G_9ScaleType4KindE0ELNS_15FloatRoundStyleE2EaEENS1_15EpilogueDefaultEEEEEvvEEEEvNT_6ParamsE)
        .other          _ZN7cutlass13device_kernelINS_4gemm6kernel13GemmUniversalIN4cute5tupleIJiiiiEEENS1_10collective13CollectiveMmaINS1_34MainloopSm90TmaGmmaWarpSpecializedILi4ENS5_IJNS4_1CILi1EEESB_SB_EEENS1_35KernelTmaWarpSpecializedCooperativeEEENS5_IJNSA_ILi256EEESF_NSA_ILi32EEEEEEaNS5_IJlSB_lEEEaSI_NS4_8TiledMMAINS4_8MMA_AtomIJNS4_4SM904GMMA27MMA_64x256x32_S32S8S8_SS_TNEEEENS4_6LayoutINS5_IJNSA_ILi2EEESB_SB_EEENS5_IJSB_NSA_ILi0EEESS_EEEEENS5_IJNS4_10UnderscoreESV_SV_EEEEENS4_13SM90_TMA_LOADENS4_14ComposedLayoutINS4_7SwizzleILi1ELi4ELi3EEENS4_18smem_ptr_flag_bitsILi8EEENSP_INS5_IJNSA_ILi8EEESG_EEENS5_IJSG_SB_EEEEEEEvNS4_8identityESY_S18_vS19_EENS_8epilogue10collective6detail29Sm90TmaWarpSpecializedAdapterINS1C_15DefaultEpilogueIaSI_SI_NS1B_6thread17LinearCombinationIaLi1EiiLNS1G_9ScaleType4KindE0ELNS_15FloatRoundStyleE2EaEENS1_15EpilogueDefaultEEEEEvvEEEEvNT_6ParamsE,@"STO_CUDA_ENTRY STV_DEFAULT"
_ZN7cutlass13device_kernelINS_4gemm6kernel13GemmUniversalIN4cute5tupleIJiiiiEEENS1_10collective13CollectiveMmaINS1_34MainloopSm90TmaGmmaWarpSpecializedILi4ENS5_IJNS4_1CILi1EEESB_SB_EEENS1_35KernelTmaWarpSpecializedCooperativeEEENS5_IJNSA_ILi256EEESF_NSA_ILi32EEEEEEaNS5_IJlSB_lEEEaSI_NS4_8TiledMMAINS4_8MMA_AtomIJNS4_4SM904GMMA27MMA_64x256x32_S32S8S8_SS_TNEEEENS4_6LayoutINS5_IJNSA_ILi2EEESB_SB_EEENS5_IJSB_NSA_ILi0EEESS_EEEEENS5_IJNS4_10UnderscoreESV_SV_EEEEENS4_13SM90_TMA_LOADENS4_14ComposedLayoutINS4_7SwizzleILi1ELi4ELi3EEENS4_18smem_ptr_flag_bitsILi8EEENSP_INS5_IJNSA_ILi8EEESG_EEENS5_IJSG_SB_EEEEEEEvNS4_8identityESY_S18_vS19_EENS_8epilogue10collective6detail29Sm90TmaWarpSpecializedAdapterINS1C_15DefaultEpilogueIaSI_SI_NS1B_6thread17LinearCombinationIaLi1EiiLNS1G_9ScaleType4KindE0ELNS_15FloatRoundStyleE2EaEENS1_15EpilogueDefaultEEEEEvvEEEEvNT_6ParamsE:
[----:B------:R-:W0:Y:S02]  /*0000*/  LDC R1, c[0x0][0x28] ;  /* 0x00000a00ff017b82 */ /* 0x000e240000000800 */
[----:B0-----:R-:W-:Y:S01]  /*0010*/  VIADD R1, R1, 0xfffffd48 ;  /* 0xfffffd4801017836 */ /* 0x001fe20000000000 */
[----:B------:R-:W0:Y:S01]  /*0020*/  S2R R2, SR_TID.X ;  /* 0x0000000000027919 */ /* 0x000e220000002100 */
[----:B------:R-:W-:Y:S01]  /*0030*/  ELECT P0, URZ, PT ;  /* 0x00000000003f782f */ /* 0x000fe20003800000 */
[----:B------:R-:W-:Y:S01]  /*0040*/  BSSY B0, `(.L_x_0) ;  /* 0x0000015000007945 */ /* 0x000fe20003800000 */
[--C-:B0-----:R-:W-:Y:S02]  /*0050*/  SHF.R.U32.HI R0, RZ, 0x5, R2.reuse ;  /* 0x00000005ff007819 */ /* 0x101fe40000011602 */
[----:B------:R-:W-:-:S03]  /*0060*/  SHF.R.U32.HI R2, RZ, 0x7, R2 ;  /* 0x00000007ff027819 */ /* 0x000fc60000011602 */
[----:B------:R-:W0:Y:S04]  /*0070*/  SHFL.IDX PT, R3, R0, RZ, 0x1f ;  /* 0x00001fff00037589 */ /* 0x000e2800000e0000 */
[----:B------:R-:W1:Y:S01]  /*0080*/  SHFL.IDX PT, R2, R2, RZ, 0x1f ;  /* 0x00001fff02027589 */ /* 0x000e6200000e0000 */
[----:B0-----:R-:W-:Y:S02]  /*0090*/  R2UR UR10, R3 ;  /* 0x00000000030a72ca */ /* 0x001fe400000e0000 */
[----:B-1----:R-:W-:-:S11]  /*00a0*/  R2UR UR5, R2 ;  /* 0x00000000020572ca */ /* 0x002fd600000e0000 */
[----:B------:R-:W-:Y:S02]  /*00b0*/  USHF.R.S32.HI UR4, URZ, 0x1f, UR10 ;  /* 0x0000001f3f047899 */ /* 0x000fe4000801140a */
[----:B------:R-:W-:Y:S02]  /*00c0*/  ISETP.NE.OR P0, PT, RZ, UR10, !P0 ;  /* 0x0000000aff007c0c */ /* 0x000fe4000c705670 */
[----:B------:R-:W-:-:S04]  /*00d0*/  ULEA.HI UR4, UR4, UR10, URZ, 0x2 ;  /* 0x0000000a04047291 */ /* 0x000fc8000f8f103f */
[----:B------:R-:W-:-:S04]  /*00e0*/  ULOP3.LUT UR4, UR4, 0xfffffffc, URZ, 0xc0, !UPT ;  /* 0xfffffffc04047892 */ /* 0x000fc8000f8ec03f */
[----:B------:R-:W-:-:S03]  /*00f0*/  UIADD3 UR10, UR10, -UR4, URZ ;  /* 0x800000040a0a7290 */ /* 0x000fc6000fffe03f */
[----:B------:R-:W-:Y:S09]  /*0100*/  @P0 BRA `(.L_x_1) ;  /* 0x0000000000200947 */ /* 0x000ff20003800000 */
[----:B------:R-:W-:Y:S02]  /*0110*/  ULDC.64 UR6, c[0x0][0x198] ;  /* 0x0000660000067ab9 */ /* 0x000fe40000000a00 */
[----:B------:R-:W-:Y:S02]  /*0120*/  UIADD3 UR8, UP0, UR6, 0xf0, URZ ;  /* 0x000000f006087890 */ /* 0x000fe4000ff1e03f */
[----:B------:R-:W-:Y:S02]  /*0130*/  UIADD3 UR6, UP1, UR6, 0x1f0, URZ ;  /* 0x000001f006067890 */ /* 0x000fe4000ff3e03f */
[----:B------:R-:W-:Y:S02]  /*0140*/  UIADD3.X UR9, URZ, UR7, URZ, UP0, !UPT ;  /* 0x000000073f097290 */ /* 0x000fe400087fe43f */
[----:B------:R-:W-:-:S07]  /*0150*/  UIADD3.X UR7, URZ, UR7, URZ, UP1, !UPT ;  /* 0x000000073f077290 */ /* 0x000fce0008ffe43f */
[----:B------:R0:W-:Y:S02]  /*0160*/  UTMACCTL.PF [UR8] ;  /* 0x00000000080079b9 */ /* 0x0001e40008040000 */
[----:B------:R0:W-:Y:S02]  /*0170*/  UTMACCTL.PF [UR6] ;  /* 0x00000000060079b9 */ /* 0x0001e40008040000 */
[----:B0-----:R-:W-:Y:S01]  /*0180*/  NOP ;  /* 0x0000000000007918 */ /* 0x001fe20000000000 */
.L_x_1:
[----:B------:R-:W-:Y:S05]  /*0190*/  BSYNC B0 ;  /* 0x0000000000007941 */ /* 0x000fea0003800000 */
.L_x_0:
[----:B------:R-:W0:Y:S01]  /*01a0*/  SHFL.IDX PT, R2, R0, RZ, 0x1f ;  /* 0x00001fff00027589 */ /* 0x000e2200000e0000 */
[----:B------:R-:W-:Y:S01]  /*01b0*/  UISETP.NE.AND UP0, UPT, UR10, 0x3, UPT ;  /* 0x000000030a00788c */ /* 0x000fe2000bf05270 */
[----:B------:R-:W-:Y:S01]  /*01c0*/  ISETP.NE.AND P1, PT, RZ, UR5, PT ;  /* 0x00000005ff007c0c */ /* 0x000fe2000bf25270 */
[----:B------:R-:W-:Y:S02]  /*01d0*/  UIADD3 UR18, UR5, -0x1, URZ ;  /* 0xffffffff05127890 */ /* 0x000fe4000fffe03f */
[----:B------:R-:W-:Y:S02]  /*01e0*/  UISETP.EQ.OR UP0, UPT, UR10, URZ, !UP0 ;  /* 0x0000003f0a00728c */ /* 0x000fe4000c702670 */
[----:B------:R-:W-:Y:S02]  /*01f0*/  UISETP.GE.U32.AND UP1, UPT, UR18, 0x2, UPT ;  /* 0x000000021200788c */ /* 0x000fe4000bf26070 */
[----:B------:R-:W-:-:S04]  /*0200*/  UISETP.EQ.AND UP0, UPT, UR5, URZ, UP0 ;  /* 0x0000003f0500728c */ /* 0x000fc80008702270 */
[----:B------:R-:W-:-:S04]  /*0210*/  USEL UR40, URZ, 0x1, !UP0 ;  /* 0x000000013f287887 */ /* 0x000fc8000c000000 */
[----:B------:R-:W-:Y:S01]  /*0220*/  USEL UR40, UR40, 0x2, UP1 ;  /* 0x0000000228287887 */ /* 0x000fe20008800000 */
[----:B0-----:R-:W-:-:S13]  /*0230*/  ISETP.NE.AND P0, PT, R2, RZ, PT ;  /* 0x000000ff0200720c */ /* 0x001fda0003f05270 */
[----:B------:R-:W-:Y:S05]  /*0240*/  @P0 BRA `(.L_x_2) ;  /* 0x0000000000580947 */ /* 0x000fea0003800000 */
[----:B------:R-:W0:Y:S01]  /*0250*/  S2UR UR8, SR_CgaCtaId ;  /* 0x00000000000879c3 */ /* 0x000e220000008800 */
[----:B------:R-:W-:Y:S01]  /*0260*/  UMOV UR4, 0x400 ;  /* 0x0000040000047882 */ /* 0x000fe20000000000 */
[----:B------:R-:W-:Y:S01]  /*0270*/  UMOV UR5, 0x1 ;  /* 0x0000000100057882 */ /* 0x000fe20000000000 */
[----:B------:R-:W-:Y:S01]  /*0280*/  UMOV UR6, 0x100 ;  /* 0x0000010000067882 */ /* 0x000fe20000000000 */
[----:B------:R-:W-:Y:S01]  /*0290*/  ELECT P0, URZ, PT ;  /* 0x00000000003f782f */ /* 0x000fe20003800000 */
[----:B------:R-:W-:-:S04]  /*02a0*/  UIADD3 UR6, -UR6, 0x100000, URZ ;  /* 0x0010000006067890 */ /* 0x000fc8000fffe13f */
[----:B------:R-:W-:Y:S02]  /*02b0*/  USHF.L.U32 UR7, UR6, 0xb, URZ ;  /* 0x0000000b06077899 */ /* 0x000fe4000800063f */
[----:B------:R-:W-:Y:S02]  /*02c0*/  USHF.L.U32 UR6, UR6, 0x1, URZ ;  /* 0x0000000106067899 */ /* 0x000fe4000800063f */
[----:B0-----:R-:W-:Y:S02]  /*02d0*/  ULEA UR8, UR8, UR4, 0x18 ;  /* 0x0000000408087291 */ /* 0x001fe4000f8ec03f */
[----:B------:R-:W-:-:S04]  /*02e0*/  UIADD3 UR4, -UR5, 0x100000, URZ ;  /* 0x0010000005047890 */ /* 0x000fc8000fffe13f */
[----:B------:R-:W-:Y:S02]  /*02f0*/  USHF.L.U32 UR5, UR4, 0xb, URZ ;  /* 0x0000000b04057899 */ /* 0x000fe4000800063f */
[----:B------:R-:W-:Y:S01]  /*0300*/  USHF.L.U32 UR4, UR4, 0x1, URZ ;  /* 0x0000000104047899 */ /* 0x000fe2000800063f */
[----:B------:R-:W0:Y:S11]  /*0310*/  FENCE.VIEW.ASYNC.S ;  /* 0x00000000000073c6 */ /* 0x000e360000000000 */
[----:B0-----:R0:W1:Y:S01]  /*0320*/  SYNCS.EXCH.64 URZ, [UR8], UR4 ;  /* 0x00000004083f75b2 */ /* 0x0010620008000100 */
[----:B------:R0:W2:Y:S01]  /*0330*/  SYNCS.EXCH.64 URZ, [UR8+0x20], UR6 ;  /* 0x00002006083f75b2 */ /* 0x0000a20008000100 */
[----:B------:R0:W3:Y:S01]  /*0340*/  SYNCS.EXCH.64 URZ, [UR8+0x8], UR4 ;  /* 0x00000804083f75b2 */ /* 0x0000e20008000100 */
[----:B------:R0:W4:Y:S01]  /*0350*/  SYNCS.EXCH.64 URZ, [UR8+0x28], UR6 ;  /* 0x00002806083f75b2 */ /* 0x0001220008000100 */
[----:B------:R0:W0:Y:S01]  /*0360*/  SYNCS.EXCH.64 URZ, [UR8+0x10], UR4 ;  /* 0x00001004083f75b2 */ /* 0x0000220008000100 */
[----:B------:R0:W0:Y:S01]  /*0370*/  SYNCS.EXCH.64 URZ, [UR8+0x30], UR6 ;  /* 0x00003006083f75b2 */ /* 0x0000220008000100 */
[----:B------:R0:W0:Y:S01]  /*0380*/  SYNCS.EXCH.64 URZ, [UR8+0x18], UR4 ;  /* 0x00001804083f75b2 */ /* 0x0000220008000100 */
[----:B------:R0:W0:Y:S01]  /*0390*/  SYNCS.EXCH.64 URZ, [UR8+0x38], UR6 ;  /* 0x00003806083f75b2 */ /* 0x0000220008000100 */
[----:B------:R-:W-:Y:S01]  /*03a0*/  NOP ;  /* 0x0000000000007918 */ /* 0x000fe20000000000 */
.L_x_2:
[----:B------:R-:W5:Y:S01]  /*03b0*/  SHFL.IDX PT, R0, R0, RZ, 0x1f ;  /* 0x00001fff00007589 */ /* 0x000f6200000e0000 */
[----:B------:R-:W-:Y:S01]  /*03c0*/  ELECT P0, URZ, PT ;  /* 0x00000000003f782f */ /* 0x000fe20003800000 */
[----:B------:R-:W1:Y:S01]  /*03d0*/  S2UR UR17, SR_CTAID.Y ;  /* 0x00000000001179c3 */ /* 0x000e620000002600 */
[----:B0-----:R-:W-:Y:S01]  /*03e0*/  ULDC UR5, c[0x0][0x65c] ;  /* 0x0001970000057ab9 */ /* 0x001fe20000000800 */
[----:B------:R-:W-:Y:S01]  /*03f0*/  UMOV UR12, 0x20 ;  /* 0x00000020000c7882 */ /* 0x000fe20000000000 */
[----:B------:R-:W-:Y:S01]  /*0400*/  UISETP.NE.AND UP2, UPT, UR5, 0x1, UPT ;  /* 0x000000010500788c */ /* 0x000fe2000bf45270 */
[----:B------:R-:W-:Y:S01]  /*0410*/  NOP ;  /* 0x0000000000007918 */ /* 0x000fe20000000000 */
[----:B------:R-:W-:Y:S02]  /*0420*/  NOP ;  /* 0x0000000000007918 */ /* 0x000fe40000000000 */
[----:B------:R-:W-:Y:S01]  /*0430*/  UP2UR UR46, UPR, URZ, 0x4 ;  /* 0x000000043f2e7883 */ /* 0x000fe20008000000 */
[----:B------:R-:W0:Y:S01]  /*0440*/  S2UR UR4, SR_CTAID.X ;  /* 0x00000000000479c3 */ /* 0x000e220000002500 */
[----:B------:R-:W-:-:S02]  /*0450*/  PLOP3.LUT P2, PT, PT, PT, UP2, 0x80, 0x0 ;  /* 0x000000000000781c */ /* 0x000fc40003f4f028 */
[----:B------:R-:W-:Y:S02]  /*0460*/  PLOP3.LUT P4, PT, PT, PT, UP2, 0x80, 0x0 ;  /* 0x000000000000781c */ /* 0x000fe40003f8f028 */
[----:B------:R-:W-:Y:S01]  /*0470*/  PLOP3.LUT P3, PT, PT, PT, UP2, 0x80, 0x0 ;  /* 0x000000000000781c */ /* 0x000fe20003f6f028 */
[----:B------:R-:W-:Y:S01]  /*0480*/  @UP2 ULDC UR14, c[0x0][0x10] ;  /* 0x00000400000e2ab9 */ /* 0x000fe20000000800 */
[----:B------:R-:W-:Y:S01]  /*0490*/  @UP2 UMOV UR9, URZ ;  /* 0x0000003f00092c82 */ /* 0x000fe20008000000 */
[----:B------:R-:W-:Y:S01]  /*04a0*/  @!UP2 ULDC UR11, c[0x0][0xc] ;  /* 0x00000300000baab9 */ /* 0x000fe20000000800 */
[----:B-----5:R-:W-:Y:S01]  /*04b0*/  ISETP.NE.OR P0, PT, R0, RZ, !P0 ;  /* 0x000000ff0000720c */ /* 0x020fe20004705670 */
[----:B-1----:R-:W-:Y:S02]  /*04c0*/  @UP2 UMOV UR7, UR17 ;  /* 0x0000001100072c82 */ /* 0x002fe40008000000 */
[----:B------:R-:W-:Y:S01]  /*04d0*/  @UP2 UMOV UR8, UR7 ;  /* 0x0000000700082c82 */ /* 0x000fe20008000000 */
[----:B------:R-:W-:Y:S01]  /*04e0*/  @!UP2 UMOV UR7, UR17 ;  /* 0x000000110007ac82 */ /* 0x000fe20008000000 */
[----:B0-----:R-:W-:-:S08]  /*04f0*/  @UP2 UIMAD.WIDE.U32 UR14, UR4, UR14, UR8 ;  /* 0x0000000e040e22a5 */ /* 0x001fd0000f8e0008 */
[----:B------:R-:W-:Y:S01]  /*0500*/  VOTEU.ALL UP0, P0 ;  /* 0x00000000003f7886 */ /* 0x000fe20000000000 */
[----:B------:R-:W-:Y:S01]  /*0510*/  VOTEU.ALL UP1, P0 ;  /* 0x00000000003f7886 */ /* 0x000fe20000020000 */
[----:B------:R-:W-:-:S03]  /*0520*/  IMAD.U32 R2, RZ, RZ, UR14 ;  /* 0x0000000eff027e24 */ /* 0x000fc6000f8e00ff */
[----:B------:R-:W0:Y:S01]  /*0530*/  @!UP0 S2UR UR6, SR_CgaCtaId ;  /* 0x00000000000689c3 */ /* 0x000e220000008800 */
[----:B------:R-:W-:Y:S01]  /*0540*/  @!UP0 UMOV UR5, 0x400 ;  /* 0x0000040000058882 */ /* 0x000fe20000000000 */
[----:B------:R-:W-:-:S04]  /*0550*/  @!UP0 UIADD3 UR12, -UR12, 0x100000, URZ ;  /* 0x001000000c0c8890 */ /* 0x000fc8000fffe13f */
[----:B------:R-:W-:Y:S02]  /*0560*/  @!UP0 USHF.L.U32 UR13, UR12, 0xb, URZ ;  /* 0x0000000b0c0d8899 */ /* 0x000fe4000800063f */
[----:B------:R-:W-:Y:S01]  /*0570*/  @!UP0 USHF.L.U32 UR12, UR12, 0x1, URZ ;  /* 0x000000010c0c8899 */ /* 0x000fe2000800063f */
[----:B------:R-:W-:Y:S01]  /*0580*/  IMAD.U32 R3, RZ, RZ, UR15 ;  /* 0x0000000fff037e24 */ /* 0x000fe2000f8e00ff */
[----:B0-----:R-:W-:Y:S01]  /*0590*/  @!UP0 ULEA UR16, UR6, UR5, 0x18 ;  /* 0x0000000506108291 */ /* 0x001fe2000f8ec03f */
[----:B------:R-:W-:Y:S01]  /*05a0*/  VOTEU.ALL UP0, P0 ;  /* 0x00000000003f7886 */ /* 0x000fe20000000000 */
[----:B------:R-:W-:Y:S01]  /*05b0*/  PLOP3.LUT P0, PT, PT, PT, UP2, 0x80, 0x0 ;  /* 0x000000000000781c */ /* 0x000fe20003f0f028 */
[----:B------:R-:W-:Y:S01]  /*05c0*/  UMOV UR5, URZ ;  /* 0x0000003f00057c82 */ /* 0x000fe20008000000 */
[----:B------:R-:W-:Y:S01]  /*05d0*/  @UP2 UMOV UR6, URZ ;  /* 0x0000003f00062c82 */ /* 0x000fe20008000000 */
[----:B------:R-:W-:Y:S02]  /*05e0*/  @!UP2 UIMAD.WIDE.U32 UR8, UR11, UR7, UR4 ;  /* 0x000000070b08a2a5 */ /* 0x000fe4000f8e0004 */
[----:B------:R-:W-:-:S04]  /*05f0*/  @UP2 UIADD3 UR6, UR15, UR6, URZ ;  /* 0x000000060f062290 */ /* 0x000fc8000fffe03f */
[----:B------:R-:W-:Y:S01]  /*0600*/  IMAD.U32 R5, RZ, RZ, UR9 ;  /* 0x00000009ff057e24 */ /* 0x000fe2000f8e00ff */
[----:B------:R-:W0:Y:S02]  /*0610*/  FENCE.VIEW.ASYNC.S ;  /* 0x00000000000073c6 */ /* 0x000e240000000000 */
[----:B0-----:R0:W2:Y:S01]  /*0620*/  @!UP0 SYNCS.EXCH.64 URZ, [UR16+0x50], UR12 ;  /* 0x0000500c103f85b2 */ /* 0x0010a20008000100 */
[----:B------:R-:W-:Y:S02]  /*0630*/  @P2 IMAD.U32 R6, RZ, RZ, UR6 ;  /* 0x00000006ff062e24 */ /* 0x000fe4000f8e00ff */
[----:B------:R-:W-:Y:S02]  /*0640*/  @P0 IMAD.MOV.U32 R7, RZ, RZ, R2 ;  /* 0x000000ffff070224 */ /* 0x000fe400078e0002 */
[----:B------:R-:W-:Y:S02]  /*0650*/  IMAD.U32 R2, RZ, RZ, UR8 ;  /* 0x00000008ff027e24 */ /* 0x000fe4000f8e00ff */
[----:B------:R-:W-:-:S02]  /*0660*/  @!P4 IMAD.MOV.U32 R6, RZ, RZ, R5 ;  /* 0x000000ffff06c224 */ /* 0x000fc400078e0005 */
[----:B------:R-:W-:Y:S02]  /*0670*/  @!P3 IMAD.MOV.U32 R7, RZ, RZ, R2 ;  /* 0x000000ffff07b224 */ /* 0x000fe400078e0002 */
[----:B------:R-:W-:Y:S01]  /*0680*/  IMAD.U32 R3, RZ, RZ, UR9 ;  /* 0x00000009ff037e24 */ /* 0x000fe2000f8e00ff */
[----:B------:R0:W-:Y:S01]  /*0690*/  STL [R1+0x200], R6 ;  /* 0x0002000601007387 */ /* 0x0001e20000100800 */
[----:B------:R-:W-:-:S03]  /*06a0*/  IMAD.U32 R4, RZ, RZ, UR8 ;  /* 0x00000008ff047e24 */ /* 0x000fc6000f8e00ff */
[----:B------:R0:W-:Y:S01]  /*06b0*/  STL [R1+0x204], R7 ;  /* 0x0002040701007387 */ /* 0x0001e20000100800 */
[----:B------:R0:W2:Y:S01]  /*06c0*/  @!UP1 SYNCS.EXCH.64 URZ, [UR16+0x58], UR12 ;  /* 0x0000580c103f95b2 */ /* 0x0000a20008000100 */
[----:B------:R-:W-:Y:S01]  /*06d0*/  NOP ;  /* 0x0000000000007918 */ /* 0x000fe20000000000 */
[----:B--234-:R-:W-:Y:S06]  /*06e0*/  BAR.SYNC.DEFER_BLOCKING 0x0 ;  /* 0x0000000000007b1d */ /* 0x01cfec0000010000 */
[----:B------:R-:W-:Y:S05]  /*06f0*/  @!P1 BRA `(.L_x_3) ;  /* 0x0000010000389947 */ /* 0x000fea0003800000 */
[----:B------:R-:W-:-:S06]  /*0700*/  UISETP.GT.U32.AND UP0, UPT, UR18, 0x1, UPT ;  /* 0x000000011200788c */ /* 0x000fcc000bf04070 */
[----:B------:R-:W-:-:S13]  /*0710*/  PLOP3.LUT P0, PT, PT, PT, UP0, 0x80, 0x0 ;  /* 0x000000000000781c */ /* 0x000fda0003f0f008 */
[----:B0-----:R-:W-:Y:S05]  /*0720*/  @P0 EXIT ;  /* 0x000000000000094d */ /* 0x001fea0003800000 */
[----:B------:R-:W-:Y:S01]  /*0730*/  ULDC.64 UR8, c[0x0][0x650] ;  /* 0x0001940000087ab9 */ /* 0x000fe20000000a00 */
[----:B------:R-:W-:Y:S01]  /*0740*/  UMOV UR42, 0xffffffff ;  /* 0xffffffff002a7882 */ /* 0x000fe20000000000 */
[----:B------:R-:W-:Y:S01]  /*0750*/  ISETP.GE.U32.AND P0, PT, R7, UR8, PT ;  /* 0x0000000807007c0c */ /* 0x000fe2000bf06070 */
[----:B------:R-:W-:Y:S01]  /*0760*/  UMOV UR41, 0xffffffff ;  /* 0xffffffff00297882 */ /* 0x000fe20000000000 */
[----:B------:R-:W-:Y:S01]  /*0770*/  UMOV UR44, 0xffffffff ;  /* 0xffffffff002c7882 */ /* 0x000fe20000000000 */
[----:B------:R-:W-:Y:S02]  /*0780*/  PRMT R0, RZ, 0x7610, R0 ;  /* 0x00007610ff007816 */ /* 0x000fe40000000000 */
[----:B------:R-:W-:-:S13]  /*0790*/  ISETP.GE.U32.AND.EX P0, PT, R6, UR9, PT, P0 ;  /* 0x0000000906007c0c */ /* 0x000fda000bf06100 */
[----:B------:R-:W-:Y:S05]  /*07a0*/  @P0 BRA `(.L_x_4) ;  /* 0x0000000400800947 */ /* 0x000fea0003800000 */
[----:B------:R-:W-:Y:S01]  /*07b0*/  I2FP.F32.U32 R0, UR4 ;  /* 0x0000000400007c45 */ /* 0x000fe20008201000 */
[----:B------:R-:W-:Y:S01]  /*07c0*/  ULDC.64 UR16, c[0x0][0x628] ;  /* 0x00018a0000107ab9 */ /* 0x000fe20000000a00 */
[----:B------:R-:W-:Y:S01]  /*07d0*/  ULDC UR6, c[0x0][0x150] ;  /* 0x0000540000067ab9 */ /* 0x000fe20000000800 */
[----:B------:R-:W-:Y:S01]  /*07e0*/  ISETP.NE.U32.AND P0, PT, RZ, UR16, PT ;  /* 0x00000010ff007c0c */ /* 0x000fe2000bf05070 */
[----:B------:R-:W-:Y:S01]  /*07f0*/  ULDC UR15, c[0x0][0x630] ;  /* 0x00018c00000f7ab9 */ /* 0x000fe20000000800 */
[----:B------:R-:W-:Y:S01]  /*0800*/  FMUL R0, R0, UR6 ;  /* 0x0000000600007c20 */ /* 0x000fe20008400000 */
[----:B------:R-:W-:Y:S01]  /*0810*/  R2UR UR18, R7 ;  /* 0x00000000071272ca */ /* 0x000fe200000e0000 */
[----:B------:R-:W-:Y:S01]  /*0820*/  ULDC UR20, c[0x0][0x154] ;  /* 0x0000550000147ab9 */ /* 0x000fe20000000800 */
[----:B------:R-:W-:Y:S01]  /*0830*/  ISETP.NE.AND.EX P0, PT, RZ, UR17, PT, P0 ;  /* 0x00000011ff007c0c */ /* 0x000fe2000bf05300 */
[----:B------:R0:W1:Y:S01]  /*0840*/  F2I.U32.TRUNC.NTZ R2, R0 ;  /* 0x0000000000027305 */ /* 0x000062000020f000 */
[----:B------:R-:W-:-:S02]  /*0850*/  R2UR UR19, R6 ;  /* 0x00000000061372ca */ /* 0x000fc400000e0000 */
[----:B------:R-:W-:Y:S02]  /*0860*/  R2UR UR8, R7 ;  /* 0x00000000070872ca */ /* 0x000fe400000e0000 */
[----:B------:R-:W-:-:S07]  /*0870*/  R2UR UR9, R6 ;  /* 0x00000000060972ca */ /* 0x000fce00000e0000 */
[----:B0-----:R-:W-:Y:S08]  /*0880*/  @!P0 BRA `(.L_x_5) ;  /* 0x0000000000308947 */ /* 0x001ff00003800000 */
[----:B------:R-:W-:Y:S01]  /*0890*/  R2UR UR8, R7 ;  /* 0x00000000070872ca */ /* 0x000fe200000e0000 */
[----:B------:R-:W-:Y:S01]  /*08a0*/  ULDC UR6, c[0x0][0x634] ;  /* 0x00018d0000067ab9 */ /* 0x000fe20000000800 */
[----:B------:R-:W-:-:S11]  /*08b0*/  R2UR UR14, R6 ;  /* 0x00000000060e72ca */ /* 0x000fd600000e0000 */
[----:B------:R-:W-:-:S04]  /*08c0*/  UIADD3 UR6, UP0, UR8, UR6, URZ ;  /* 0x0000000608067290 */ /* 0x000fc8000ff1e03f */
[----:B------:R-:W-:-:S04]  /*08d0*/  UIADD3.X UR14, URZ, UR14, URZ, UP0, !UPT ;  /* 0x0000000e3f0e7290 */ /* 0x000fc800087fe43f */
[----:B------:R-:W-:-:S04]  /*08e0*/  UIMAD.WIDE.U32 UR8, UR14, UR16, URZ ;  /* 0x000000100e0872a5 */ /* 0x000fc8000f8e003f */
[----:B------:R-:W-:Y:S02]  /*08f0*/  UIMAD.WIDE.U32 UR10, UP0, UR6, UR17, UR8 ;  /* 0x00000011060a72a5 */ /* 0x000fe4000f800008 */
[----:B------:R-:W-:Y:S02]  /*0900*/  UIMAD.WIDE.U32 UR8, UR6, UR16, URZ ;  /* 0x00000010060872a5 */ /* 0x000fe4000f8e003f */
[----:B------:R-:W-:Y:S02]  /*0910*/  UIADD3.X UR13, URZ, URZ, URZ, UP0, !UPT ;  /* 0x0000003f3f0d7290 */ /* 0x000fe400087fe43f */
[----:B------:R-:W-:Y:S01]  /*0920*/  UIADD3 URZ, UP0, UR9, UR10, URZ ;  /* 0x0000000a093f7290 */ /* 0x000fe2000ff1e03f */
[----:B------:R-:W-:-:S03]  /*0930*/  UMOV UR12, UR11 ;  /* 0x0000000b000c7c82 */ /* 0x000fc60008000000 */
[----:B------:R-:W-:-:S12]  /*0940*/  UIMAD.WIDE.U32.X UR8, UR14, UR17, UR12, UP0 ;  /* 0x000000110e0872a5 */ /* 0x000fd800080e040c */
.L_x_5:
[----:B------:R-:W-:Y:S01]  /*0950*/  USHF.R.U64 UR44, UR8, UR15, UR9 ;  /* 0x0000000f082c7299 */ /* 0x000fe20008001209 */
[----:B------:R-:W-:Y:S01]  /*0960*/  I2FP.F32.U32 R0, UR7 ;  /* 0x0000000700007c45 */ /* 0x000fe20008201000 */
[----:B------:R-:W-:Y:S01]  /*0970*/  USHF.R.U32.HI UR5, URZ, UR15, UR9 ;  /* 0x0000000f3f057299 */ /* 0x000fe20008011609 */
[----:B-1----:R-:W-:Y:S01]  /*0980*/  R2UR UR12, R2 ;  /* 0x00000000020c72ca */ /* 0x002fe200000e0000 */
[----:B------:R-:W-:Y:S02]  /*0990*/  UIADD3 UR6, UP0, URZ, -UR44, URZ ;  /* 0x8000002c3f067290 */ /* 0x000fe4000ff1e03f */
[----:B------:R-:W-:Y:S01]  /*09a0*/  FMUL R0, R0, UR20 ;  /* 0x0000001400007c20 */ /* 0x000fe20008400000 */
[----:B------:R-:W-:Y:S01]  /*09b0*/  ULDC.64 UR8, c[0x0][0x620] ;  /* 0x0001880000087ab9 */ /* 0x000fe20000000a00 */
[----:B------:R-:W-:Y:S01]  /*09c0*/  UIADD3.X UR5, URZ, ~UR5, URZ, UP0, !UPT ;  /* 0x800000053f057290 */ /* 0x000fe200087fe43f */
[----:B------:R-:W-:Y:S01]  /*09d0*/  UMOV UR10, UR18 ;  /* 0x00000012000a7c82 */ /* 0x000fe20008000000 */
[----:B------:R-:W-:-:S02]  /*09e0*/  UMOV UR11, UR19 ;  /* 0x00000013000b7c82 */ /* 0x000fc40008000000 */
[----:B------:R-:W-:Y:S01]  /*09f0*/  UIMAD UR5, UR5, UR8, URZ ;  /* 0x00000008050572a4 */ /* 0x000fe2000f8e023f */
[----:B------:R-:W0:Y:S01]  /*0a00*/  F2I.U32.TRUNC.NTZ R0, R0 ;  /* 0x0000000000007305 */ /* 0x000e22000020f000 */
[----:B------:R-:W-:Y:S02]  /*0a10*/  UIMAD.WIDE.U32 UR10, UR6, UR8, UR10 ;  /* 0x00000008060a72a5 */ /* 0x000fe4000f8e000a */
[----:B------:R-:W-:Y:S01]  /*0a20*/  UIMAD UR6, UR6, UR9, UR5 ;  /* 0x00000009060672a4 */ /* 0x000fe2000f8e0205 */
[----:B------:R-:W-:Y:S01]  /*0a30*/  ULDC UR21, c[0x0][0x658] ;  /* 0x0001960000157ab9 */ /* 0x000fe20000000800 */
[----:B------:R-:W-:Y:S02]  /*0a40*/  UMOV UR19, 0xffffffff ;  /* 0xffffffff00137882 */ /* 0x000fe40000000000 */
[----:B------:R-:W-:Y:S01]  /*0a50*/  UIADD3 UR6, UR11, UR6, URZ ;  /* 0x000000060b067290 */ /* 0x000fe2000fffe03f */
[----:B------:R-:W-:Y:S01]  /*0a60*/  ULDC UR15, c[0x0][0x618] ;  /* 0x00018600000f7ab9 */ /* 0x000fe20000000800 */
[----:B------:R-:W-:Y:S01]  /*0a70*/  ULDC.64 UR8, c[0x0][0x640] ;  /* 0x0001900000087ab9 */ /* 0x000fe20000000a00 */
[----:B------:R-:W-:Y:S01]  /*0a80*/  USHF.L.U32 UR11, UR19, UR21, URZ ;  /* 0x00000015130b7299 */ /* 0x000fe2000800063f */
[----:B------:R-:W-:Y:S01]  /*0a90*/  ISETP.NE.U32.AND P0, PT, RZ, UR8, PT ;  /* 0x00000008ff007c0c */ /* 0x000fe2000bf05070 */
[----:B------:R-:W-:-:S02]  /*0aa0*/  USHF.R.U64 UR19, UR10, UR15, UR6 ;  /* 0x0000000f0a137299 */ /* 0x000fc40008001206 */
[----:B------:R-:W-:Y:S01]  /*0ab0*/  USHF.R.U32.HI UR10, URZ, UR15, UR6 ;  /* 0x0000000f3f0a7299 */ /* 0x000fe20008011606 */
[----:B0-----:R-:W-:Y:S01]  /*0ac0*/  R2UR UR14, R0 ;  /* 0x00000000000e72ca */ /* 0x001fe200000e0000 */
[----:B------:R-:W-:Y:S01]  /*0ad0*/  ULDC UR17, c[0x0][0x608] ;  /* 0x0001820000117ab9 */ /* 0x000fe20000000800 */
[----:B------:R-:W-:Y:S01]  /*0ae0*/  ISETP.NE.AND.EX P0, PT, RZ, UR9, PT, P0 ;  /* 0x00000009ff007c0c */ /* 0x000fe2000bf05300 */
[----:B------:R-:W-:Y:S02]  /*0af0*/  USHF.R.U64 UR23, UR19, UR17, UR10 ;  /* 0x0000001113177299 */ /* 0x000fe4000800120a */
[----:B------:R-:W-:Y:S01]  /*0b00*/  USHF.R.U32.HI UR10, URZ, UR17, UR10 ;  /* 0x000000113f0a7299 */ /* 0x000fe2000801160a */
[----:B------:R-:W-:Y:S01]  /*0b10*/  UMOV UR16, 0x1 ;  /* 0x0000000100107882 */ /* 0x000fe20000000000 */
[----:B------:R-:W-:Y:S02]  /*0b20*/  UIADD3 UR12, -UR12, URZ, URZ ;  /* 0x0000003f0c0c7290 */ /* 0x000fe4000fffe13f */
[----:B------:R-:W-:-:S02]  /*0b30*/  USHF.R.U64 UR24, UR23, UR21, UR10 ;  /* 0x0000001517187299 */ /* 0x000fc4000800120a */
[----:B------:R-:W-:Y:S01]  /*0b40*/  USHF.L.U32 UR6, UR16, UR21, URZ ;  /* 0x0000001510067299 */ /* 0x000fe2000800063f */
[----:B------:R-:W-:Y:S01]  /*0b50*/  ULDC UR13, c[0x0][0x144] ;  /* 0x00005100000d7ab9 */ /* 0x000fe20000000800 */
[----:B------:R-:W-:Y:S01]  /*0b60*/  ULDC UR5, c[0x0][0x600] ;  /* 0x0001800000057ab9 */ /* 0x000fe20000000800 */
[----:B------:R-:W-:Y:S02]  /*0b70*/  ULOP3.LUT UR16, URZ, UR11, URZ, 0x33, !UPT ;  /* 0x0000000b3f107292 */ /* 0x000fe4000f8e333f */
[----:B------:R-:W-:Y:S02]  /*0b80*/  USHF.R.U32.HI UR11, URZ, UR21, UR10 ;  /* 0x000000153f0b7299 */ /* 0x000fe4000801160a */
[----:B------:R-:W-:Y:S02]  /*0b90*/  UIADD3 UR18, UR5, -0x1, URZ ;  /* 0xffffffff05127890 */ /* 0x000fe4000fffe03f */
[----:B------:R-:W-:Y:S02]  /*0ba0*/  UIADD3 UR20, -UR14, URZ, URZ ;  /* 0x0000003f0e147290 */ /* 0x000fe4000fffe13f */
[----:B------:R-:W-:Y:S01]  /*0bb0*/  UIMAD UR4, UR13, UR12, UR4 ;  /* 0x0000000c0d0472a4 */ /* 0x000fe2000f8e0204 */
[----:B------:R-:W-:Y:S01]  /*0bc0*/  ULDC UR25, c[0x0][0x148] ;  /* 0x0000520000197ab9 */ /* 0x000fe20000000800 */
[----:B------:R-:W-:Y:S01]  /*0bd0*/  ULDC UR21, c[0x0][0x648] ;  /* 0x0001920000157ab9 */ /* 0x000fe20000000800 */
[----:B------:R-:W-:Y:S01]  /*0be0*/  ULDC UR22, c[0x0][0x638] ;  /* 0x00018e0000167ab9 */ /* 0x000fe20000000800 */
[----:B------:R-:W-:Y:S01]  /*0bf0*/  UMOV UR10, UR24 ;  /* 0x00000018000a7c82 */ /* 0x000fe20008000000 */
[----:B------:R-:W-:Y:S07]  /*0c00*/  @!P0 BRA `(.L_x_6) ;  /* 0x0000000000308947 */ /* 0x000fee0003800000 */
[----:B------:R-:W-:Y:S02]  /*0c10*/  ULDC UR14, c[0x0][0x64c] ;  /* 0x00019300000e7ab9 */ /* 0x000fe40000000800 */
        /* <DEDUP_REMOVED lines=8> */
[----:B------:R-:W-:-:S07]  /*0ca0*/  UIMAD.WIDE.U32.X UR8, UR17, UR9, UR14, UP0 ;  /* 0x00000009110872a5 */ /* 0x000fce00080e040e */
[----:B------:R-:W-:Y:S01]  /*0cb0*/  UMOV UR10, UR8 ;  /* 0x00000008000a7c82 */ /* 0x000fe20008000000 */
[----:B------:R-:W-:-:S05]  /*0cc0*/  UMOV UR11, UR9 ;  /* 0x00000009000b7c82 */ /* 0x000fca0008000000 */
.L_x_6:
[----:B------:R-:W-:Y:S01]  /*0cd0*/  UISETP.NE.AND UP0, UPT, UR46, URZ, UPT ;  /* 0x0000003f2e00728c */ /* 0x000fe2000bf05270 */
[----:B------:R-:W-:Y:S01]  /*0ce0*/  IMAD.MOV.U32 R0, RZ, RZ, 0x1 ;  /* 0x00000001ff007424 */ /* 0x000fe200078e00ff */
[----:B------:R-:W-:Y:S02]  /*0cf0*/  USHF.R.U64 UR8, UR10, UR21, UR11 ;  /* 0x000000150a087299 */ /* 0x000fe4000800120b */
[----:B------:R-:W-:Y:S02]  /*0d00*/  ULOP3.LUT UR16, UR23, UR16, URZ, 0xc0, !UPT ;  /* 0x0000001017107292 */ /* 0x000fe4000f8ec03f */
[----:B------:R-:W-:Y:S02]  /*0d10*/  ULOP3.LUT UR18, UR19, UR18, URZ, 0xc0, !UPT ;  /* 0x0000001213127292 */ /* 0x000fe4000f8ec03f */
[----:B------:R-:W-:-:S03]  /*0d20*/  UIMAD UR16, UR6, UR8, UR16 ;  /* 0x00000008061072a4 */ /* 0x000fc6000f8e0210 */
[----:B------:R-:W-:Y:S02]  /*0d30*/  @UP0 UIMAD UR4, UR25, UR20, UR7 ;  /* 0x00000014190402a4 */ /* 0x000fe4000f8e0207 */
[----:B------:R-:W-:-:S04]  /*0d40*/  UIADD3 UR7, -UR8, URZ, URZ ;  /* 0x0000003f08077290 */ /* 0x000fc8000fffe13f */
[----:B------:R-:W-:-:S03]  /*0d50*/  UIMAD UR6, UR7, UR22, UR24 ;  /* 0x00000016070672a4 */ /* 0x000fc6000f8e0218 */
[----:B------:R-:W-:Y:S01]  /*0d60*/  ULDC UR7, c[0x0][0x610] ;  /* 0x0001840000077ab9 */ /* 0x000fe20000000800 */
[----:B------:R-:W-:Y:S02]  /*0d70*/  UIMAD UR6, UR6, UR5, UR18 ;  /* 0x00000005060672a4 */ /* 0x000fe4000f8e0212 */
[----:B------:R-:W-:-:S04]  /*0d80*/  UIMAD UR4, UR16, UR7, UR4 ;  /* 0x00000007100472a4 */ /* 0x000fc8000f8e0204 */
[----:B------:R-:W-:Y:S02]  /*0d90*/  USEL UR41, UR6, UR4, !UP0 ;  /* 0x0000000406297287 */ /* 0x000fe4000c000000 */
[----:B------:R-:W-:-:S12]  /*0da0*/  USEL UR42, UR4, UR6, !UP0 ;  /* 0x00000006042a7287 */ /* 0x000fd8000c000000 */
.L_x_4:
[----:B------:R-:W-:-:S08]  /*0db0*/  NOP ;  /* 0x0000000000007918 */ /* 0x000fd00000000000 */
[----:B------:R-:W0:Y:S02]  /*0dc0*/  USETMAXREG.TRY_ALLOC.CTAPOOL UP0, 0xf0 ;  /* 0x000000f0000079c8 */ /* 0x000e240008000600 */
[----:B0-----:R-:W-:-:S13]  /*0dd0*/  PLOP3.LUT P0, PT, PT, PT, UP0, 0x80, 0x0 ;  /* 0x000000000000781c */ /* 0x001fda0003f0f008 */
[----:B------:R-:W-:Y:S05]  /*0de0*/  @!P0 BRA `(.L_x_4) ;  /* 0xfffffffc00f08947 */ /* 0x000fea000383ffff */
[----:B------:R-:W-:Y:S01]  /*0df0*/  ULDC.64 UR4, c[0x0][0x598] ;  /* 0x0001660000047ab9 */ /* 0x000fe20000000a00 */
[----:B------:R-:W-:Y:S01]  /*0e00*/  ULDC.64 UR36, c[0x0][0x208] ;  /* 0x0000820000247ab9 */ /* 0x000fe20000000a00 */
[----:B------:R-:W-:-:S04]  /*0e10*/  ISETP.NE.U32.AND P0, PT, RZ, UR4, PT ;  /* 0x00000004ff007c0c */ /* 0x000fc8000bf05070 */
[----:B------:R-:W-:-:S13]  /*0e20*/  ISETP.NE.AND.EX P0, PT, RZ, UR5, PT, P0 ;  /* 0x00000005ff007c0c */ /* 0x000fda000bf05300 */
[----:B------:R-:W-:Y:S05]  /*0e30*/  @!P0 BRA `(.L_x_7) ;  /* 0x00000000001c8947 */ /* 0x000fea0003800000 */
[----:B------:R-:W0:Y:S02]  /*0e40*/  LDC.64 R2, c[0x0][0x598] ;  /* 0x00016600ff027b82 */ /* 0x000e240000000a00 */
[----:B0-----:R-:W2:Y:S02]  /*0e50*/  LDG.E.64 R2, desc[UR36][R2.64] ;  /* 0x0000002402027981 */ /* 0x001ea4000c1e1b00 */
[----:B--2---:R-:W-:-:S04]  /*0e60*/  ISETP.NE.U32.AND P0, PT, R2, RZ, PT ;  /* 0x000000ff0200720c */ /* 0x004fc80003f05070 */
[----:B------:R-:W-:-:S13]  /*0e70*/  ISETP.NE.AND.EX P0, PT, R3, RZ, PT, P0 ;  /* 0x000000ff0300720c */ /* 0x000fda0003f05300 */
[----:B------:R-:W-:Y:S05]  /*0e80*/  @!P0 BRA `(.L_x_7) ;  /* 0x0000000000088947 */ /* 0x000fea0003800000 */
[----:B------:R0:W5:Y:S01]  /*0e90*/  LD.E R17, desc[UR36][R2.64] ;  /* 0x0000002402117980 */ /* 0x000162000c101900 */
[----:B------:R-:W-:Y:S05]  /*0ea0*/  BRA `(.L_x_8) ;  /* 0x0000000000247947 */ /* 0x000fea0003800000 */
.L_x_7:
[----:B------:R-:W-:Y:S02]  /*0eb0*/  ULDC.64 UR4, c[0x0][0x588] ;  /* 0x0001620000047ab9 */ /* 0x000fe40000000a00 */
[----:B------:R-:W-:-:S04]  /*0ec0*/  ISETP.NE.U32.AND P0, PT, RZ, UR4, PT ;  /* 0x00000004ff007c0c */ /* 0x000fc8000bf05070 */
[----:B------:R-:W-:-:S13]  /*0ed0*/  ISETP.NE.AND.EX P0, PT, RZ, UR5, PT, P0 ;  /* 0x00000005ff007c0c */ /* 0x000fda000bf05300 */
[----:B------:R-:W-:Y:S05]  /*0ee0*/  @!P0 BRA `(.L_x_9) ;  /* 0x00000000000c8947 */ /* 0x000fea0003800000 */
[----:B------:R-:W0:Y:S02]  /*0ef0*/  LDC.64 R2, c[0x0][0x588] ;  /* 0x00016200ff027b82 */ /* 0x000e240000000a00 */
[----:B0-----:R1:W5:Y:S01]  /*0f00*/  LDG.E R17, desc[UR36][R2.64] ;  /* 0x0000002402117981 */ /* 0x001362000c1e1900 */
[----:B------:R-:W-:Y:S05]  /*0f10*/  BRA `(.L_x_8) ;  /* 0x0000000000087947 */ /* 0x000fea0003800000 */
.L_x_9:
[----:B------:R-:W-:Y:S02]  /*0f20*/  ULDC UR4, c[0x0][0x580] ;  /* 0x0001600000047ab9 */ /* 0x000fe40000000800 */
[----:B------:R-:W-:-:S07]  /*0f30*/  IMAD.U32 R17, RZ, RZ, UR4 ;  /* 0x00000004ff117e24 */ /* 0x000fce000f8e00ff */
.L_x_8:
[----:B------:R-:W-:Y:S02]  /*0f40*/  ULDC.64 UR4, c[0x0][0x5a0] ;  /* 0x0001680000047ab9 */ /* 0x000fe40000000a00 */
[----:B------:R-:W-:-:S04]  /*0f50*/  ISETP.NE.U32.AND P0, PT, RZ, UR4, PT ;  /* 0x00000004ff007c0c */ /* 0x000fc8000bf05070 */
[----:B------:R-:W-:-:S13]  /*0f60*/  ISETP.NE.AND.EX P0, PT, RZ, UR5, PT, P0 ;  /* 0x00000005ff007c0c */ /* 0x000fda000bf05300 */
[----:B------:R-:W-:Y:S05]  /*0f70*/  @!P0 BRA `(.L_x_10) ;  /* 0x00000000001c8947 */ /* 0x000fea0003800000 */
[----:B01----:R-:W0:Y:S02]  /*0f80*/  LDC.64 R2, c[0x0][0x5a0] ;  /* 0x00016800ff027b82 */ /* 0x003e240000000a00 */
[----:B0-----:R-:W2:Y:S02]  /*0f90*/  LDG.E.64 R2, desc[UR36][R2.64] ;  /* 0x0000002402027981 */ /* 0x001ea4000c1e1b00 */
[----:B--2---:R-:W-:-:S04]  /*0fa0*/  ISETP.NE.U32.AND P0, PT, R2, RZ, PT ;  /* 0x000000ff0200720c */ /* 0x004fc80003f05070 */
[----:B------:R-:W-:-:S13]  /*0fb0*/  ISETP.NE.AND.EX P0, PT, R3, RZ, PT, P0 ;  /* 0x000000ff0300720c */ /* 0x000fda0003f05300 */
[----:B------:R-:W-:Y:S05]  /*0fc0*/  @!P0 BRA `(.L_x_10) ;  /* 0x0000000000088947 */ /* 0x000fea0003800000 */
[----:B------:R0:W5:Y:S01]  /*0fd0*/  LD.E R18, desc[UR36][R2.64] ;  /* 0x0000002402127980 */ /* 0x000162000c101900 */
[----:B------:R-:W-:Y:S05]  /*0fe0*/  BRA `(.L_x_11) ;  /* 0x0000000000247947 */ /* 0x000fea0003800000 */
.L_x_10:
[----:B------:R-:W-:Y:S02]  /*0ff0*/  ULDC.64 UR4, c[0x0][0x590] ;  /* 0x0001640000047ab9 */ /* 0x000fe40000000a00 */
[----:B------:R-:W-:-:S04]  /*1000*/  ISETP.NE.U32.AND P0, PT, RZ, UR4, PT ;  /* 0x00000004ff007c0c */ /* 0x000fc8000bf05070 */
[----:B------:R-:W-:-:S13]  /*1010*/  ISETP.NE.AND.EX P0, PT, RZ, UR5, PT, P0 ;  /* 0x00000005ff007c0c */ /* 0x000fda000bf05300 */
[----:B------:R-:W-:Y:S05]  /*1020*/  @!P0 BRA `(.L_x_12) ;  /* 0x00000000000c8947 */ /* 0x000fea0003800000 */
[----:B------:R-:W2:Y:S02]  /*1030*/  LDC.64 R18, c[0x0][0x590] ;  /* 0x00016400ff127b82 */ /* 0x000ea40000000a00 */
[----:B--2---:R2:W5:Y:S01]  /*1040*/  LDG.E R18, desc[UR36][R18.64] ;  /* 0x0000002412127981 */ /* 0x004562000c1e1900 */
[----:B------:R-:W-:Y:S05]  /*1050*/  BRA `(.L_x_11) ;  /* 0x0000000000087947 */ /* 0x000fea0003800000 */
.L_x_12:
[----:B------:R-:W-:Y:S02]  /*1060*/  ULDC UR4, c[0x0][0x584] ;  /* 0x0001610000047ab9 */ /* 0x000fe40000000800 */
[----:B------:R-:W-:-:S07]  /*1070*/  IMAD.U32 R18, RZ, RZ, UR4 ;  /* 0x00000004ff127e24 */ /* 0x000fce000f8e00ff */
.L_x_11:
[----:B------:R-:W-:-:S13]  /*1080*/  LOP3.LUT P0, RZ, R0, 0xff, RZ, 0xc0, !PT ;  /* 0x000000ff00ff7812 */ /* 0x000fda000780c0ff */
[----:B------:R-:W-:Y:S05]  /*1090*/  @!P0 EXIT ;  /* 0x000000000000894d */ /* 0x000fea0003800000 */
[----:B------:R-:W-:Y:S01]  /*10a0*/  ULDC UR4, c[0x0][0x28c] ;  /* 0x0000a30000047ab9 */ /* 0x000fe20000000800 */
[----:B------:R-:W-:Y:S01]  /*10b0*/  UMOV UR39, URZ ;  /* 0x0000003f00277c82 */ /* 0x000fe20008000000 */
[----:B------:R-:W-:Y:S01]  /*10c0*/  UIADD3 UR4, UR4, 0x1f, URZ ;  /* 0x0000001f04047890 */ /* 0x000fe2000fffe03f */
[----:B------:R-:W-:-:S03]  /*10d0*/  UMOV UR38, URZ ;  /* 0x0000003f00267c82 */ /* 0x000fc60008000000 */
[----:B------:R-:W-:-:S04]  /*10e0*/  USHF.R.S32.HI UR5, URZ, 0x1f, UR4 ;  /* 0x0000001f3f057899 */ /* 0x000fc80008011404 */
[----:B------:R-:W-:-:S04]  /*10f0*/  ULEA.HI UR5, UR5, UR4, URZ, 0x5 ;  /* 0x0000000405057291 */ /* 0x000fc8000f8f283f */
[----:B------:R-:W-:-:S12]  /*1100*/  USHF.R.S32.HI UR43, URZ, 0x5, UR5 ;  /* 0x000000053f2b7899 */ /* 0x000fd80008011405 */
.L_x_546:
[----:B------:R-:W3:Y:S01]  /*1110*/  S2R R0, SR_TID.X ;  /* 0x0000000000007919 */ /* 0x000ee20000002100 */
[----:B----4-:R-:W4:Y:S01]  /*1120*/  S2UR UR7, SR_CgaCtaId ;  /* 0x00000000000779c3 */ /* 0x010f220000008800 */
[----:B------:R-:W-:Y:S02]  /*1130*/  UMOV UR6, 0x400 ;  /* 0x0000040000067882 */ /* 0x000fe40000000000 */
[----:B----4-:R-:W-:Y:S01]  /*1140*/  ULEA UR6, UR7, UR6, 0x18 ;  /* 0x0000000607067291 */ /* 0x010fe2000f8ec03f */
[----:B---3--:R-:W-:-:S04]  /*1150*/  LOP3.LUT R0, R0, 0x80, RZ, 0xc0, !PT ;  /* 0x0000008000007812 */ /* 0x008fc800078ec0ff */
[----:B------:R-:W-:-:S06]  /*1160*/  SHF.R.U32.HI R0, RZ, 0x7, R0 ;  /* 0x00000007ff007819 */ /* 0x000fcc0000011600 */
[----:B------:R-:W3:Y:S02]  /*1170*/  SHFL.IDX PT, R0, R0, RZ, 0x1f ;  /* 0x00001fff00007589 */ /* 0x000ee400000e0000 */
[----:B---3--:R-:W-:-:S13]  /*1180*/  R2UR UR4, R0 ;  /* 0x00000000000472ca */ /* 0x008fda00000e0000 */
[----:B------:R-:W-:-:S04]  /*1190*/  ULEA.HI UR5, UR4, UR4, URZ, 0x1 ;  /* 0x0000000404057291 */ /* 0x000fc8000f8f083f */
[----:B------:R-:W-:-:S04]  /*11a0*/  ULOP3.LUT UR5, UR5, 0x1ffffe, URZ, 0xc0, !UPT ;  /* 0x001ffffe05057892 */ /* 0x000fc8000f8ec03f */
[----:B------:R-:W-:-:S03]  /*11b0*/  UIADD3 UR5, UR4, -UR5, URZ ;  /* 0x8000000504057290 */ /* 0x000fc6000fffe03f */
[----:B------:R-:W-:Y:S01]  /*11c0*/  ULDC UR4, c[0x0][0x28c] ;  /* 0x0000a30000047ab9 */ /* 0x000fe20000000800 */
[----:B------:R-:W-:Y:S01]  /*11d0*/  ULEA UR5, UR5, UR6, 0xb ;  /* 0x0000000605057291 */ /* 0x000fe2000f8e583f */
[----:B------:R-:W-:-:S03]  /*11e0*/  ISETP.LT.AND P0, PT, RZ, UR4, PT ;  /* 0x00000004ff007c0c */ /* 0x000fc6000bf01270 */
[----:B------:R-:W-:-:S04]  /*11f0*/  UIADD3 UR5, UR5, 0x100, URZ ;  /* 0x0000010005057890 */ /* 0x000fc8000fffe03f */
[----:B------:R-:W-:-:S04]  /*1200*/  USHF.R.U32.HI UR5, URZ, 0x4, UR5 ;  /* 0x000000043f057899 */ /* 0x000fc80008011605 */
[----:B------:R-:W-:-:S04]  /*1210*/  ULOP3.LUT UR5, UR5, 0x3fff, URZ, 0xc0, !UPT ;  /* 0x00003fff05057892 */ /* 0x000fc8000f8ec03f */
[----:B------:R-:W-:Y:S01]  /*1220*/  ULOP3.LUT UR45, UR5, 0x10000, URZ, 0xfc, !UPT ;  /* 0x00010000052d7892 */ /* 0x000fe2000f8efc3f */
[----:B------:R-:W-:Y:S11]  /*1230*/  @P0 BRA `(.L_x_13) ;  /* 0x0000000000400947 */ /* 0x000ff60003800000 */
[----:B------:R-:W-:Y:S01]  /*1240*/  MOV R0, 0x0 ;  /* 0x0000000000007802 */ /* 0x000fe20000000f00 */
[----:B------:R-:W-:Y:S01]  /*1250*/  ULDC.64 UR4, c[0x4][0x68] ;  /* 0x01001a0000047ab9 */ /* 0x000fe20000000a00 */
[----:B------:R-:W-:Y:S01]  /*1260*/  ULDC.64 UR6, c[0x4][0x8] ;  /* 0x0100020000067ab9 */ /* 0x000fe20000000a00 */
[----:B------:R-:W-:Y:S01]  /*1270*/  IMAD.U32 R4, RZ, RZ, UR4 ;  /* 0x00000004ff047e24 */ /* 0x000fe2000f8e00ff */
[----:B01----:R0:W1:Y:S01]  /*1280*/  LDC.64 R2, c[0x4][R0] ;  /* 0x0100000000027b82 */ /* 0x0030620000000a00 */
[----:B------:R-:W-:Y:S01]  /*1290*/  IMAD.U32 R5, RZ, RZ, UR5 ;  /* 0x00000005ff057e24 */ /* 0x000fe2000f8e00ff */
[----:B------:R-:W-:Y:S01]  /*12a0*/  ULDC.64 UR4, c[0x4][0x70] ;  /* 0x01001c0000047ab9 */ /* 0x000fe20000000a00 */
[----:B------:R-:W-:Y:S02]  /*12b0*/  IMAD.U32 R10, RZ, RZ, UR6 ;  /* 0x00000006ff0a7e24 */ /* 0x000fe4000f8e00ff */
[----:B------:R-:W-:Y:S02]  /*12c0*/  IMAD.U32 R6, RZ, RZ, UR4 ;  /* 0x00000004ff067e24 */ /* 0x000fe4000f8e00ff */
[----:B------:R-:W-:-:S02]  /*12d0*/  IMAD.U32 R7, RZ, RZ, UR5 ;  /* 0x00000005ff077e24 */ /* 0x000fc4000f8e00ff */
[----:B------:R-:W-:Y:S02]  /*12e0*/  IMAD.U32 R11, RZ, RZ, UR7 ;  /* 0x00000007ff0b7e24 */ /* 0x000fe4000f8e00ff */
[----:B------:R-:W-:Y:S02]  /*12f0*/  IMAD.MOV.U32 R8, RZ, RZ, 0x1e1 ;  /* 0x000001e1ff087424 */ /* 0x000fe400078e00ff */
[----:B------:R-:W-:Y:S02]  /*1300*/  IMAD.MOV.U32 R12, RZ, RZ, 0x1 ;  /* 0x00000001ff0c7424 */ /* 0x000fe400078e00ff */
[----:B0-----:R-:W-:-:S07]  /*1310*/  IMAD.MOV.U32 R13, RZ, RZ, RZ ;  /* 0x000000ffff0d7224 */ /* 0x001fce00078e00ff */
[----:B------:R-:W-:-:S07]  /*1320*/  LEPC R20, `(.L_x_13) ;  /* 0x000000001014794e */ /* 0x000fce0000000000 */
[----:B-12--5:R-:W-:Y:S05]  /*1330*/  CALL.ABS.NOINC R2 ;  /* 0x0000000002007343 */ /* 0x026fea0003c00000 */
.L_x_13:
[----:B------:R-:W-:-:S06]  /*1340*/  ULOP3.LUT UR4, UR40, 0x1, URZ, 0xfc, !UPT ;  /* 0x0000000128047892 */ /* 0x000fcc000f8efc3f */
[----:B------:R-:W-:-:S05]  /*1350*/  IMAD.U32 R0, RZ, RZ, UR4 ;  /* 0x00000004ff007e24 */ /* 0x000fca000f8e00ff */
[----:B------:R-:W-:-:S13]  /*1360*/  ISETP.NE.AND P0, PT, R0, 0x3, PT ;  /* 0x000000030000780c */ /* 0x000fda0003f05270 */
[----:B------:R-:W-:Y:S05]  /*1370*/  @!P0 BRA `(.L_x_14) ;  /* 0x0000000000048947 */ /* 0x000fea0003800000 */
[----:B------:R-:W-:Y:S01]  /*1380*/  BPT.TRAP 0x1 ;  /* 0x000000040000795c */ /* 0x000fe20000300000 */
.L_x_14:
[----:B------:R-:W3:Y:S01]  /*1390*/  S2UR UR5, SR_CgaCtaId ;  /* 0x00000000000579c3 */ /* 0x000ee20000008800 */
[----:B------:R-:W-:Y:S01]  /*13a0*/  UMOV UR4, 0x400 ;  /* 0x0000040000047882 */ /* 0x000fe20000000000 */
[----:B01----:R-:W-:Y:S02]  /*13b0*/  IMAD.U32 R2, RZ, RZ, UR39 ;  /* 0x00000027ff027e24 */ /* 0x003fe4000f8e00ff */
[----:B------:R-:W-:-:S03]  /*13c0*/  IMAD.U32 R3, RZ, RZ, UR38 ;  /* 0x00000026ff037e24 */ /* 0x000fc6000f8e00ff */
[----:B------:R-:W-:Y:S01]  /*13d0*/  SHF.L.U32 R2, R2, 0x1f, RZ ;  /* 0x0000001f02027819 */ /* 0x000fe200000006ff */
[----:B---3--:R-:W-:-:S06]  /*13e0*/  ULEA UR4, UR5, UR4, 0x18 ;  /* 0x0000000405047291 */ /* 0x008fcc000f8ec03f */
[----:B------:R-:W-:-:S04]  /*13f0*/  IMAD.U32 R0, RZ, RZ, UR4 ;  /* 0x00000004ff007e24 */ /* 0x000fc8000f8e00ff */
[----:B------:R-:W-:-:S04]  /*1400*/  IMAD R3, R3, 0x8, R0 ;  /* 0x0000000803037824 */ /* 0x000fc800078e0200 */
[----:B------:R0:W1:Y:S01]  /*1410*/  SYNCS.PHASECHK.TRANS64.TRYWAIT P1, [R3+URZ], R2 ;  /* 0x00000002030075a7 */ /* 0x000062000802017f */
[----:B------:R-:W-:Y:S05]  /*1420*/  @!P0 BRA `(.L_x_15) ;  /* 0x0000000000048947 */ /* 0x000fea0003800000 */
[----:B------:R-:W-:Y:S01]  /*1430*/  BPT.TRAP 0x1 ;  /* 0x000000040000795c */ /* 0x000fe20000300000 */
.L_x_15:
[----:B-1----:R-:W-:Y:S05]  /*1440*/  @P1 BRA `(.L_x_16) ;  /* 0x0000000000081947 */ /* 0x002fea0003800000 */
[----:B------:R-:W1:Y:S02]  /*1450*/  SYNCS.PHASECHK.TRANS64.TRYWAIT P1, [R3+URZ], R2 ;  /* 0x00000002030075a7 */ /* 0x000e64000802017f */
[----:B-1----:R-:W-:Y:S05]  /*1460*/  @!P1 BRA `(.L_x_17) ;  /* 0x0000010800d09947 */ /* 0x002fea0003800000 */
.L_x_16:
[----:B------:R-:W-:-:S04]  /*1470*/  UISETP.LT.AND UP0, UPT, UR43, 0x1, UPT ;  /* 0x000000012b00788c */ /* 0x000fc8000bf01270 */
[----:B------:R-:W-:-:S06]  /*1480*/  USEL UR4, UR43, 0x1, UP0 ;  /* 0x000000012b047887 */ /* 0x000fcc0008000000 */
[----:B01----:R-:W-:Y:S01]  /*1490*/  IMAD.U32 R3, RZ, RZ, UR4 ;  /* 0x00000004ff037e24 */ /* 0x003fe2000f8e00ff */
[----:B------:R-:W-:Y:S05]  /*14a0*/  WARPSYNC.ALL ;  /* 0x0000000000007948 */ /* 0x000fea0003800000 */
[----:B------:R-:W-:-:S04]  /*14b0*/  IADD3 R3, -R3, UR43, RZ ;  /* 0x0000002b03037c10 */ /* 0x000fc8000fffe1ff */
[----:B------:R-:W-:Y:S02]  /*14c0*/  ISETP.GE.AND P1, PT, R3, 0x1, PT ;  /* 0x000000010300780c */ /* 0x000fe40003f26270 */
[----:B------:R-:W-:Y:S01]  /*14d0*/  R2UR UR4, R0 ;  /* 0x00000000000472ca */ /* 0x000fe200000e0000 */
[----:B------:R-:W-:Y:S01]  /*14e0*/  WARPGROUP.ARRIVE ;  /* 0x00000000000079c5 */ /* 0x000fe20000000000 */
[----:B------:R-:W-:Y:S01]  /*14f0*/  UMOV UR5, 0xc0000010 ;  /* 0xc000001000057882 */ /* 0x000fe20000000000 */
[----:B------:R-:W-:-:S10]  /*1500*/  UMOV UR7, 0xc0000010 ;  /* 0xc000001000077882 */ /* 0x000fd40000000000 */
[----:B------:R-:W-:-:S04]  /*1510*/  UIADD3 UR4, UR4, 0x8100, URZ ;  /* 0x0000810004047890 */ /* 0x000fc8000fffe03f */
[----:B------:R-:W-:-:S04]  /*1520*/  USHF.R.U32.HI UR4, URZ, 0x4, UR4 ;  /* 0x000000043f047899 */ /* 0x000fc80008011604 */
[----:B------:R-:W-:-:S04]  /*1530*/  ULOP3.LUT UR4, UR4, 0x3fff, URZ, 0xc0, !UPT ;  /* 0x00003fff04047892 */ /* 0x000fc8000f8ec03f */
[----:B------:R-:W-:Y:S02]  /*1540*/  ULOP3.LUT UR10, UR4, 0x10000, URZ, 0xfc, !UPT ;  /* 0x00010000040a7892 */ /* 0x000fe4000f8efc3f */
[----:B------:R-:W-:Y:S02]  /*1550*/  ULEA UR4, UR38, UR45, 0x9 ;  /* 0x0000002d26047291 */ /* 0x000fe4000f8e483f */
[----:B------:R-:W-:-:S09]  /*1560*/  ULEA UR6, UR38, UR10, 0x9 ;  /* 0x0000000a26067291 */ /* 0x000fd2000f8e483f */
[----:B------:R-:W-:Y:S01]  /*1570*/  IGMMA.64x256x32.S8.S8 R24, gdesc[UR4], RZ, !UPT, gsb0 ;  /* 0x06600000041879f1 */ /* 0x000fe2000c0410ff */
[----:B------:R-:W-:Y:S01]  /*1580*/  UIADD3 UR4, UR4, 0x100, URZ ;  /* 0x0000010004047890 */ /* 0x000fe2000fffe03f */
[----:B------:R-:W-:Y:S01]  /*1590*/  UMOV UR5, 0xc0000010 ;  /* 0xc000001000057882 */ /* 0x000fe20000000000 */
[----:B------:R-:W-:Y:S02]  /*15a0*/  WARPGROUP.DEPBAR.LE gsb0, 0x0 ;  /* 0x00008000000079c5 */ /* 0x000fe40000010000 */
[----:B------:R-:W-:Y:S04]  /*15b0*/  STL.64 [R1], R24 ;  /* 0x0000001801007387 */ /* 0x000fe80000100a00 */
[----:B------:R-:W-:Y:S04]  /*15c0*/  STL.64 [R1+0x8], R26 ;  /* 0x0000081a01007387 */ /* 0x000fe80000100a00 */
        /* <DEDUP_REMOVED lines=61> */
[----:B------:R0:W-:Y:S02]  /*19a0*/  STL.64 [R1+0x1f8], R150 ;  /* 0x0001f89601007387 */ /* 0x0001e40000100a00 */
[----:B0-----:R-:W-:-:S06]  /*19b0*/  WARPGROUP.ARRIVE ;  /* 0x00000000000079c5 */ /* 0x001fcc0000000000 */
[----:B------:R-:W-:Y:S03]  /*19c0*/  IGMMA.64x256x32.S8.S8 R24, gdesc[UR4], RZ, !UPT, gsb0 ;  /* 0x06600000041879f1 */ /* 0x000fe6000c0410ff */
[----:B------:R-:W-:Y:S02]  /*19d0*/  WARPGROUP.DEPBAR.LE gsb0, 0x0 ;  /* 0x00008000000079c5 */ /* 0x000fe40000010000 */
[----:B------:R-:W-:Y:S05]  /*19e0*/  @!P1 BRA `(.L_x_18) ;  /* 0x0000000c00909947 */ /* 0x000fea0003800000 */
[----:B------:R-:W-:Y:S02]  /*19f0*/  UIADD3 UR4, UR38, 0x1, URZ ;  /* 0x0000000126047890 */ /* 0x000fe4000fffe03f */
[----:B------:R-:W-:Y:S02]  /*1a00*/  UMOV UR9, UR38 ;  /* 0x0000002600097c82 */ /* 0x000fe40008000000 */
[----:B------:R-:W-:-:S04]  /*1a10*/  UISETP.NE.AND UP0, UPT, UR4, 0x4, UPT ;  /* 0x000000040400788c */ /* 0x000fc8000bf05270 */
[----:B------:R-:W-:Y:S02]  /*1a20*/  USEL UR5, URZ, 0x1, UP0 ;  /* 0x000000013f057887 */ /* 0x000fe40008000000 */
[----:B------:R-:W-:Y:S02]  /*1a30*/  USEL UR8, UR4, URZ, UP0 ;  /* 0x0000003f04087287 */ /* 0x000fe40008000000 */
[----:B------:R-:W-:-:S06]  /*1a40*/  ULOP3.LUT UR5, UR39, UR5, URZ, 0x3c, !UPT ;  /* 0x0000000527057292 */ /* 0x000fcc000f8e3c3f */
[----:B------:R-:W-:-:S07]  /*1a50*/  IMAD.U32 R2, RZ, RZ, UR5 ;  /* 0x00000005ff027e24 */ /* 0x000fce000f8e00ff */
.L_x_25:
[----:B01----:R-:W-:Y:S05]  /*1a60*/  @!P0 BRA `(.L_x_19) ;  /* 0x0000000000048947 */ /* 0x003fea0003800000 */
[----:B------:R-:W-:Y:S01]  /*1a70*/  BPT.TRAP 0x1 ;  /* 0x000000040000795c */ /* 0x000fe20000300000 */
.L_x_19:
[----:B------:R-:W0:Y:S01]  /*1a80*/  S2UR UR5, SR_CgaCtaId ;  /* 0x00000000000579c3 */ /* 0x000e220000008800 */
[----:B------:R-:W-:Y:S01]  /*1a90*/  UMOV UR4, 0x400 ;  /* 0x0000040000047882 */ /* 0x000fe20000000000 */
[----:B------:R-:W-:Y:S01]  /*1aa0*/  IMAD.U32 R4, RZ, RZ, UR8 ;  /* 0x00000008ff047e24 */ /* 0x000fe2000f8e00ff */
[----:B------:R-:W-:Y:S01]  /*1ab0*/  SHF.L.U32 R5, R2, 0x1f, RZ ;  /* 0x0000001f02057819 */ /* 0x000fe200000006ff */
[----:B0-----:R-:W-:-:S06]  /*1ac0*/  ULEA UR4, UR5, UR4, 0x18 ;  /* 0x0000000405047291 */ /* 0x001fcc000f8ec03f */
[----:B------:R-:W-:-:S04]  /*1ad0*/  IMAD.U32 R0, RZ, RZ, UR4 ;  /* 0x00000004ff007e24 */ /* 0x000fc8000f8e00ff */
[----:B------:R-:W-:-:S04]  /*1ae0*/  IMAD R4, R4, 0x8, R0 ;  /* 0x0000000804047824 */ /* 0x000fc800078e0200 */
[----:B------:R0:W1:Y:S01]  /*1af0*/  SYNCS.PHASECHK.TRANS64.TRYWAIT P1, [R4+URZ], R5 ;  /* 0x00000005040075a7 */ /* 0x000062000802017f */
[----:B------:R-:W-:Y:S05]  /*1b00*/  @!P0 BRA `(.L_x_20) ;  /* 0x0000000000048947 */ /* 0x000fea0003800000 */
[----:B------:R-:W-:Y:S01]  /*1b10*/  BPT.TRAP 0x1 ;  /* 0x000000040000795c */ /* 0x000fe20000300000 */
.L_x_20:
[----:B-1----:R-:W-:Y:S05]  /*1b20*/  @P1 BRA `(.L_x_21) ;  /* 0x0000000000081947 */ /* 0x002fea0003800000 */
[----:B------:R-:W1:Y:S02]  /*1b30*/  SYNCS.PHASECHK.TRANS64.TRYWAIT P1, [R4+URZ], R5 ;  /* 0x00000005040075a7 */ /* 0x000e64000802017f */
[----:B-1----:R-:W-:Y:S05]  /*1b40*/  @!P1 BRA `(.L_x_22) ;  /* 0x00000104002c9947 */ /* 0x002fea0003800000 */
.L_x_21:
        /* <DEDUP_REMOVED lines=21> */
[----:B------:R3:W-:Y:S04]  /*1ca0*/  STL.64 [R1+0x208], R108 ;  /* 0x0002086c01007387 */ /* 0x0007e80000100a00 */
[----:B---3--:R-:W3:Y:S04]  /*1cb0*/  LDL.LU.64 R108, [R1] ;  /* 0x00000000016c7983 */ /* 0x008ee80000300a00 */
[----:B------:R-:W3:Y:S04]  /*1cc0*/  LDL.LU.64 R110, [R1+0x8] ;  /* 0x00000800016e7983 */ /* 0x000ee80000300a00 */
        /* <DEDUP_REMOVED lines=61> */
[----:B------:R-:W3:Y:S01]  /*20a0*/  LDL.LU.64 R234, [R1+0x1f8] ;  /* 0x0001f80001ea7983 */ /* 0x000ee20000300a00 */
[----:B------:R-:W-:-:S02]  /*20b0*/  ULEA UR4, UR8, UR45, 0x9 ;  /* 0x0000002d08047291 */ /* 0x000fc4000f8e483f */
[----:B------:R-:W-:Y:S01]  /*20c0*/  ULEA UR6, UR8, UR10, 0x9 ;  /* 0x0000000a08067291 */ /* 0x000fe2000f8e483f */
[----:B------:R-:W-:Y:S01]  /*20d0*/  UMOV UR5, 0xc0000010 ;  /* 0xc000001000057882 */ /* 0x000fe20000000000 */
[----:B------:R-:W-:Y:S01]  /*20e0*/  UMOV UR7, 0xc0000010 ;  /* 0xc000001000077882 */ /* 0x000fe20000000000 */
[----:B---3--:R-:W-:-:S06]  /*20f0*/  WARPGROUP.ARRIVE ;  /* 0x00000000000079c5 */ /* 0x008fcc0000000000 */
[----:B------:R-:W-:Y:S03]  /*2100*/  IGMMA.64x256x32.S8.S8 R108, gdesc[UR4], R108, gsb0 ;  /* 0x06600000046c79f1 */ /* 0x000fe6000804106c */
        /* <DEDUP_REMOVED lines=65> */
[----:B---3--:R-:W3:Y:S04]  /*2520*/  LDL.LU.64 R150, [R1+0x2b0] ;  /* 0x0002b00001967983 */ /* 0x008ee80000300a00 */
        /* <DEDUP_REMOVED lines=21> */
[----:B------:R-:W-:Y:S01]  /*2680*/  UIADD3 UR4, UR4, 0x100, URZ ;  /* 0x0000010004047890 */ /* 0x000fe2000fffe03f */
[----:B------:R-:W-:Y:S01]  /*2690*/  UMOV UR5, 0xc0000010 ;  /* 0xc000001000057882 */ /* 0x000fe20000000000 */
[----:B---3--:R-:W-:-:S07]  /*26a0*/  WARPGROUP.ARRIVE ;  /* 0x00000000000079c5 */ /* 0x008fce0000000000 */
[----:B------:R-:W-:Y:S03]  /*26b0*/  IGMMA.64x256x32.S8.S8 R24, gdesc[UR4], R24, gsb0 ;  /* 0x06600000041879f1 */ /* 0x000fe60008041018 */
[----:B------:R-:W-:Y:S02]  /*26c0*/  WARPGROUP.DEPBAR.LE gsb0, 0x0 ;  /* 0x00008000000079c5 */ /* 0x000fe40000010000 */
[----:B----4-:R-:W-:Y:S05]  /*26d0*/  @!P0 BRA `(.L_x_23) ;  /* 0x0000000000048947 */ /* 0x010fea0003800000 */
[----:B------:R-:W-:Y:S01]  /*26e0*/  BPT.TRAP 0x1 ;  /* 0x000000040000795c */ /* 0x000fe20000300000 */
.L_x_23:
[----:B------:R-:W-:Y:S01]  /*26f0*/  R2UR UR4, R0 ;  /* 0x00000000000472ca */ /* 0x000fe200000e0000 */
[----:B------:R-:W-:-:S06]  /*2700*/  UISETP.GT.U32.AND UP0, UPT, UR40, 0x1, UPT ;  /* 0x000000012800788c */ /* 0x000fcc000bf04070 */
[----:B------:R-:W-:-:S06]  /*2710*/  PLOP3.LUT P1, PT, PT, PT, UP0, 0x80, 0x0 ;  /* 0x000000000000781c */ /* 0x000fcc0003f2f008 */
[----:B------:R-:W-:-:S04]  /*2720*/  ULEA UR4, UR9, UR4, 0x3 ;  /* 0x0000000409047291 */ /* 0x000fc8000f8e183f */
[----:B------:R-:W-:-:S04]  /*2730*/  UIADD3 UR4, UR4, 0x20, URZ ;  /* 0x0000002004047890 */ /* 0x000fc8000fffe03f */
[----:B------:R-:W-:-:S09]  /*2740*/  UPRMT UR4, URZ, 0x654, UR4 ;  /* 0x000006543f047896 */ /* 0x000fd20008000004 */
[----:B------:R-:W-:Y:S01]  /*2750*/  SYNCS.ARRIVE.TRANS64.RED.A1T0 RZ, [UR4], RZ ;  /* 0x000000ffffff79a7 */ /* 0x000fe20008100404 */
[----:B------:R-:W-:Y:S05]  /*2760*/  @P1 BRA `(.L_x_24) ;  /* 0x0000000000041947 */ /* 0x000fea0003800000 */
[----:B------:R-:W-:Y:S01]  /*2770*/  BPT.TRAP 0x1 ;  /* 0x000000040000795c */ /* 0x000fe20000300000 */
.L_x_24:
[----:B------:R-:W-:Y:S01]  /*2780*/  UIADD3 UR8, UR8, 0x1, URZ ;  /* 0x0000000108087890 */ /* 0x000fe2000fffe03f */
[C---:B------:R-:W-:Y:S01]  /*2790*/  ISETP.GT.AND P1, PT, R3.reuse, 0x1, PT ;  /* 0x000000010300780c */ /* 0x040fe20003f24270 */
[----:B------:R-:W-:Y:S01]  /*27a0*/  UIADD3 UR9, UR9, 0x1, URZ ;  /* 0x0000000109097890 */ /* 0x000fe2000fffe03f */
[----:B------:R-:W-:Y:S01]  /*27b0*/  VIADD R3, R3, 0xffffffff ;  /* 0xffffffff03037836 */ /* 0x000fe20000000000 */
[----:B------:R-:W-:Y:S02]  /*27c0*/  UISETP.NE.AND UP0, UPT, UR8, 0x4, UPT ;  /* 0x000000040800788c */ /* 0x000fe4000bf05270 */
[----:B------:R-:W-:Y:S02]  /*27d0*/  UISETP.NE.AND UP1, UPT, UR9, 0x4, UPT ;  /* 0x000000040900788c */ /* 0x000fe4000bf25270 */
[----:B------:R-:W-:Y:S02]  /*27e0*/  USEL UR4, URZ, 0x1, UP0 ;  /* 0x000000013f047887 */ /* 0x000fe40008000000 */
[----:B------:R-:W-:-:S02]  /*27f0*/  USEL UR8, UR8, URZ, UP0 ;  /* 0x0000003f08087287 */ /* 0x000fc40008000000 */
[----:B------:R-:W-:Y:S02]  /*2800*/  USEL UR9, UR9, URZ, UP1 ;  /* 0x0000003f09097287 */ /* 0x000fe40008800000 */
[----:B------:R-:W-:Y:S01]  /*2810*/  LOP3.LUT R2, R2, UR4, RZ, 0x3c, !PT ;  /* 0x0000000402027c12 */ /* 0x000fe2000f8e3cff */
[----:B------:R-:W-:Y:S09]  /*2820*/  @P1 BRA `(.L_x_25) ;  /* 0xfffffff0008c1947 */ /* 0x000ff2000383ffff */
.L_x_18:
[----:B------:R-:W3:Y:S02]  /*2830*/  LDC R2, c[0x0][0x28c] ;  /* 0x0000a300ff027b82 */ /* 0x000ee40000000800 */
[----:B---3--:R-:W-:-:S13]  /*2840*/  ISETP.GE.AND P1, PT, R2, 0x1, PT ;  /* 0x000000010200780c */ /* 0x008fda0003f26270 */
[----:B------:R-:W-:Y:S05]  /*2850*/  @!P1 BRA `(.L_x_26) ;  /* 0x00000000003c9947 */ /* 0x000fea0003800000 */
[----:B------:R-:W-:Y:S05]  /*2860*/  @!P0 BRA `(.L_x_27) ;  /* 0x0000000000048947 */ /* 0x000fea0003800000 */
[----:B------:R-:W-:Y:S01]  /*2870*/  BPT.TRAP 0x1 ;  /* 0x000000040000795c */ /* 0x000fe20000300000 */
.L_x_27:
[----:B------:R-:W-:-:S04]  /*2880*/  UISETP.LT.AND UP0, UPT, UR43, 0x1, UPT ;  /* 0x000000012b00788c */ /* 0x000fc8000bf01270 */
[----:B------:R-:W-:Y:S02]  /*2890*/  USEL UR4, UR43, 0x1, UP0 ;  /* 0x000000012b047887 */ /* 0x000fe40008000000 */
[----:B------:R-:W-:Y:S02]  /*28a0*/  UISETP.GT.U32.AND UP0, UPT, UR40, 0x1, UPT ;  /* 0x000000012800788c */ /* 0x000fe4000bf04070 */
[----:B------:R-:W-:-:S04]  /*28b0*/  UIADD3 UR4, UR38, UR43, -UR4 ;  /* 0x0000002b26047290 */ /* 0x000fc8000fffe804 */
[----:B------:R-:W-:Y:S01]  /*28c0*/  USHF.L.U32 UR4, UR4, 0x3, URZ ;  /* 0x0000000304047899 */ /* 0x000fe2000800063f */
[----:B------:R-:W-:-:S03]  /*28d0*/  PLOP3.LUT P0, PT, PT, PT, UP0, 0x80, 0x0 ;  /* 0x000000000000781c */ /* 0x000fc60003f0f008 */
[----:B------:R-:W-:-:S06]  /*28e0*/  ULOP3.LUT UR4, UR4, 0x18, URZ, 0xc0, !UPT ;  /* 0x0000001804047892 */ /* 0x000fcc000f8ec03f */
[----:B------:R-:W-:-:S05]  /*28f0*/  IMAD.U32 R2, RZ, RZ, UR4 ;  /* 0x00000004ff027e24 */ /* 0x000fca000f8e00ff */
[----:B------:R-:W-:-:S04]  /*2900*/  IADD3 R0, R0, 0x20, R2 ;  /* 0x0000002000007810 */ /* 0x000fc80007ffe002 */
[----:B------:R-:W-:-:S04]  /*2910*/  PRMT R0, RZ, 0x654, R0 ;  /* 0x00000654ff007816 */ /* 0x000fc80000000000 */
[----:B------:R3:W-:Y:S01]  /*2920*/  SYNCS.ARRIVE.TRANS64.RED.A1T0 RZ, [R0+URZ], RZ ;  /* 0x000000ff00ff79a7 */ /* 0x0007e2000810043f */
[----:B------:R-:W-:Y:S05]  /*2930*/  @P0 BRA `(.L_x_26) ;  /* 0x0000000000040947 */ /* 0x000fea0003800000 */
[----:B------:R-:W-:Y:S01]  /*2940*/  BPT.TRAP 0x1 ;  /* 0x000000040000795c */ /* 0x000fe20000300000 */
.L_x_26:
[----:B------:R-:W4:Y:S01]  /*2950*/  S2R R6, SR_TID.X ;  /* 0x0000000000067919 */ /* 0x000f220000002100 */
[----:B------:R-:W-:Y:S01]  /*2960*/  IMAD.MOV.U32 R13, RZ, RZ, 0x6540 ;  /* 0x00006540ff0d7424 */ /* 0x000fe200078e00ff */
[----:B------:R-:W-:Y:S02]  /*2970*/  UIMAD.WIDE UR8, UR42, 0x100, URZ ;  /* 0x000001002a0878a5 */ /* 0x000fe4000f8e023f */
[----:B------:R-:W-:Y:S01]  /*2980*/  USHF.R.S32.HI UR10, URZ, 0x1f, UR44 ;  /* 0x0000001f3f0a7899 */ /* 0x000fe2000801142c */
[----:B------:R-:W-:Y:S01]  /*2990*/  ULDC.64 UR6, c[0x0][0x5d0] ;  /* 0x0001740000067ab9 */ /* 0x000fe20000000a00 */
[----:B------:R-:W-:Y:S02]  /*29a0*/  UIADD3 UR38, UR43, UR38, URZ ;  /* 0x000000262b267290 */ /* 0x000fe4000fffe03f */
[----:B------:R-:W-:Y:S02]  /*29b0*/  UIMAD UR4, UR10, UR6, URZ ;  /* 0x000000060a0472a4 */ /* 0x000fe4000f8e023f */
[----:B------:R-:W-:-:S02]  /*29c0*/  USHF.L.U32 UR42, UR42, 0x8, URZ ;  /* 0x000000082a2a7899 */ /* 0x000fc4000800063f */
[----:B------:R-:W-:Y:S01]  /*29d0*/  UIMAD UR4, UR44, UR7, UR4 ;  /* 0x000000072c0472a4 */ /* 0x000fe2000f8e0204 */
[----:B------:R-:W-:Y:S01]  /*29e0*/  ULDC UR5, c[0x0][0x284] ;  /* 0x0000a10000057ab9 */ /* 0x000fe20000000800 */
[----:B------:R-:W-:Y:S01]  /*29f0*/  UISETP.GT.U32.AND UP0, UPT, UR38, 0x3, UPT ;  /* 0x000000032600788c */ /* 0x000fe2000bf04070 */
[----:B--2---:R-:W-:-:S03]  /*2a00*/  IMAD.U32 R19, RZ, RZ, UR5 ;  /* 0x00000005ff137e24 */ /* 0x004fc6000f8e00ff */
[----:B------:R-:W-:Y:S01]  /*2a10*/  UISETP.LT.U32.AND UP0, UPT, UR43, 0x4, UP0 ;  /* 0x000000042b00788c */ /* 0x000fe20008701070 */
[--C-:B----4-:R-:W-:Y:S01]  /*2a20*/  SHF.R.U32.HI R2, RZ, 0x7, R6.reuse ;  /* 0x00000007ff027819 */ /* 0x110fe20000011606 */
[----:B------:R-:W-:Y:S01]  /*2a30*/  IMAD.SHL.U32 R12, R6, 0x2, RZ ;  /* 0x00000002060c7824 */ /* 0x000fe200078e00ff */
[----:B------:R-:W-:Y:S02]  /*2a40*/  SHF.R.U32.HI R3, RZ, 0x2, R6 ;  /* 0x00000002ff037819 */ /* 0x000fe40000011606 */
[----:B------:R-:W-:Y:S02]  /*2a50*/  LOP3.LUT R2, R2, 0x1, RZ, 0xc0, !PT ;  /* 0x0000000102027812 */ /* 0x000fe400078ec0ff */
[----:B01----:R-:W-:Y:S02]  /*2a60*/  LOP3.LUT R4, R6, 0x60, RZ, 0xc0, !PT ;  /* 0x0000006006047812 */ /* 0x003fe400078ec0ff */
[----:B------:R-:W-:Y:S01]  /*2a70*/  LOP3.LUT R3, R3, 0x7, RZ, 0xc0, !PT ;  /* 0x0000000703037812 */ /* 0x000fe200078ec0ff */
[----:B------:R-:W-:Y:S01]  /*2a80*/  IMAD.SHL.U32 R158, R2, 0x40, RZ ;  /* 0x00000040029e7824 */ /* 0x000fe200078e00ff */
[----:B------:R-:W-:-:S02]  /*2a90*/  LOP3.LUT R12, R12, 0x6, RZ, 0xc0, !PT ;  /* 0x000000060c0c7812 */ /* 0x000fc400078ec0ff */
[----:B------:R-:W-:Y:S02]  /*2aa0*/  SHF.R.U32.HI R4, RZ, 0x1, R4 ;  /* 0x00000001ff047819 */ /* 0x000fe40000011604 */
[--C-:B------:R-:W-:Y:S02]  /*2ab0*/  LOP3.LUT R158, R158, 0x40, R3.reuse, 0xe2, !PT ;  /* 0x000000409e9e7812 */ /* 0x100fe400078ee203 */
[----:B------:R-:W-:Y:S01]  /*2ac0*/  PRMT R12, R12, R13, UR41 ;  /* 0x000000290c0c7e16 */ /* 0x000fe2000800000d */
[----:B------:R-:W-:Y:S01]  /*2ad0*/  USHF.L.U32 UR41, UR41, 0x8, URZ ;  /* 0x0000000829297899 */ /* 0x000fe2000800063f */
[----:B---3--:R-:W-:Y:S01]  /*2ae0*/  IADD3 R0, RZ, -R4, -R3 ;  /* 0x80000004ff007210 */ /* 0x008fe20007ffe803 */
[----:B------:R-:W-:Y:S01]  /*2af0*/  IMAD.MOV.U32 R3, RZ, RZ, -0x2 ;  /* 0xfffffffeff037424 */ /* 0x000fe200078e00ff */
[----:B------:R-:W-:Y:S01]  /*2b00*/  LOP3.LUT R158, R158, UR8, R4, 0xfe, !PT ;  /* 0x000000089e9e7c12 */ /* 0x000fe2000f8efe04 */
[----:B------:R-:W-:Y:S01]  /*2b10*/  IMAD.U32 R4, RZ, RZ, UR6 ;  /* 0x00000006ff047e24 */ /* 0x000fe2000f8e00ff */
[----:B------:R-:W-:Y:S01]  /*2b20*/  SHF.R.S32.HI R13, RZ, 0x1f, R12 ;  /* 0x0000001fff0d7819 */ /* 0x000fe2000001140c */
[----:B------:R-:W-:Y:S01]  /*2b30*/  ULDC UR6, c[0x0][0x288] ;  /* 0x0000a20000067ab9 */ /* 0x000fe20000000800 */
[----:B------:R-:W-:Y:S01]  /*2b40*/  IMAD R0, R2, -0x40, R0 ;  /* 0xffffffc002007824 */ /* 0x000fe200078e0200 */
[----:B------:R-:W-:Y:S01]  /*2b50*/  UISETP.GE.AND UP1, UPT, UR41, UR6, UPT ;  /* 0x000000062900728c */ /* 0x000fe2000bf26270 */
[----:B------:R-:W-:-:S03]  /*2b60*/  IMAD.WIDE.U32 R4, R4, UR44, R12 ;  /* 0x0000002c04047c25 */ /* 0x000fc6000f8e000c */
[----:B------:R-:W-:Y:S02]  /*2b70*/  UISETP.GE.OR UP1, UPT, UR42, UR5, UP1 ;  /* 0x000000052a00728c */ /* 0x000fe40008f26670 */
[----:B------:R-:W-:Y:S01]  /*2b80*/  IADD3 R19, R19, -UR42, R0 ;  /* 0x8000002a13137c10 */ /* 0x000fe2000fffe000 */
[----:B------:R-:W-:Y:S01]  /*2b90*/  VIADD R5, R5, UR4 ;  /* 0x0000000405057c36 */ /* 0x000fe20008000000 */
[----:B------:R-:W-:Y:S01]  /*2ba0*/  USHF.R.U32.HI UR4, URZ, 0x2, UR38 ;  /* 0x000000023f047899 */ /* 0x000fe20008011626 */
[----:B------:R-:W-:Y:S01]  /*2bb0*/  LOP3.LUT R0, R6, 0x3, RZ, 0xc0, !PT ;  /* 0x0000000306007812 */ /* 0x000fe200078ec0ff */
[----:B------:R-:W-:Y:S01]  /*2bc0*/  USEL UR5, URZ, 0x1, !UP0 ;  /* 0x000000013f057887 */ /* 0x000fe2000c000000 */
[----:B------:R-:W-:Y:S01]  /*2bd0*/  PLOP3.LUT P0, PT, PT, PT, UP1, 0x80, 0x0 ;  /* 0x000000000000781c */ /* 0x000fe20003f0f018 */
[----:B------:R-:W-:Y:S02]  /*2be0*/  ULOP3.LUT UR4, UR4, 0x1, URZ, 0xc0, !UPT ;  /* 0x0000000104047892 */ /* 0x000fe4000f8ec03f */
[----:B------:R-:W-:Y:S01]  /*2bf0*/  IMAD R0, R0, R3, UR6 ;  /* 0x0000000600007e24 */ /* 0x000fe2000f8e0203 */
[----:B------:R-:W-:-:S02]  /*2c00*/  ULOP3.LUT UR38, UR38, 0x3, URZ, 0xc0, !UPT ;  /* 0x0000000326267892 */ /* 0x000fc4000f8ec03f */
[----:B------:R-:W-:Y:S01]  /*2c10*/  UISETP.NE.U32.AND UP2, UPT, UR4, 0x1, UPT ;  /* 0x000000010400788c */ /* 0x000fe2000bf45070 */
[----:B------:R-:W-:Y:S01]  /*2c20*/  VIADD R0, R0, -UR41 ;  /* 0x8000002900007c36 */ /* 0x000fe20008000000 */
[----:B------:R-:W-:Y:S02]  /*2c30*/  UMOV UR42, 0xffffffff ;  /* 0xffffffff002a7882 */ /* 0x000fe40000000000 */
[----:B------:R-:W-:-:S04]  /*2c40*/  UISETP.GT.U32.AND UP2, UPT, UR43, 0x3, !UP2 ;  /* 0x000000032b00788c */ /* 0x000fc8000d744070 */
[----:B------:R-:W-:-:S04]  /*2c50*/  USEL UR4, URZ, 0x1, !UP2 ;  /* 0x000000013f047887 */ /* 0x000fc8000d000000 */
[----:B------:R-:W-:Y:S01]  /*2c60*/  ULOP3.LUT UR39, UR4, UR39, UR5, 0x96, !UPT ;  /* 0x0000002704277292 */ /* 0x000fe2000f8e9605 */
[----:B------:R-:W-:Y:S11]  /*2c70*/  @P0 BRA `(.L_x_28) ;  /* 0x000000d000f80947 */ /* 0x000ff60003800000 */
[----:B------:R-:W0:Y:S01]  /*2c80*/  LDC.64 R2, c[0x0][0x5c8] ;  /* 0x00017200ff027b82 */ /* 0x000e220000000a00 */
[----:B------:R-:W-:Y:S01]  /*2c90*/  ULDC.64 UR4, c[0x0][0x5c0] ;  /* 0x0001700000047ab9 */ /* 0x000fe20000000a00 */
[----:B------:R-:W-:Y:S01]  /*2ca0*/  BSSY B0, `(.L_x_28) ;  /* 0x0000d3b000007945 */ /* 0x000fe20003800000 */
[C---:B0-----:R-:W-:Y:S01]  /*2cb0*/  IMAD R6, R2.reuse, UR9, RZ ;  /* 0x0000000902067c24 */ /* 0x041fe2000f8e02ff */
[----:B------:R-:W-:Y:S01]  /*2cc0*/  SHF.L.U64.HI R9, R2, 0x3, R3 ;  /* 0x0000000302097819 */ /* 0x000fe20000010203 */
[----:B------:R-:W-:-:S04]  /*2cd0*/  IMAD.WIDE.U32 R4, R158, R2, R4 ;  /* 0x000000029e047225 */ /* 0x000fc800078e0004 */
[----:B------:R-:W-:Y:S01]  /*2ce0*/  IMAD R6, R158, R3, R6 ;  /* 0x000000039e067224 */ /* 0x000fe200078e0206 */
[----:B------:R-:W-:Y:S01]  /*2cf0*/  IADD3 R4, P0, R4, UR4, RZ ;  /* 0x0000000404047c10 */ /* 0x000fe2000ff1e0ff */
[----:B------:R-:W-:Y:S02]  /*2d00*/  IMAD.SHL.U32 R8, R2, 0x8, RZ ;  /* 0x0000000802087824 */ /* 0x000fe400078e00ff */
[----:B------:R-:W-:-:S03]  /*2d10*/  IMAD.IADD R6, R5, 0x1, R6 ;  /* 0x0000000105067824 */ /* 0x000fc600078e0206 */
[-C--:B------:R-:W-:Y:S02]  /*2d20*/  IADD3 R10, P1, R8, R4.reuse, RZ ;  /* 0x00000004080a7210 */ /* 0x080fe40007f3e0ff */
[----:B------:R-:W-:Y:S02]  /*2d30*/  IADD3.X R5, R6, UR5, RZ, P0, !PT ;  /* 0x0000000506057c10 */ /* 0x000fe400087fe4ff */
[----:B------:R-:W-:-:S03]  /*2d40*/  LEA R6, P0, R2, R4, 0x7 ;  /* 0x0000000402067211 */ /* 0x000fc600078038ff */
[----:B------:R-:W-:Y:S01]  /*2d50*/  IMAD.X R11, R9, 0x1, R5, P1 ;  /* 0x00000001090b7824 */ /* 0x000fe200008e0605 */
[----:B------:R-:W-:Y:S02]  /*2d60*/  LEA.HI.X R7, R2, R5, R3, 0x7, P0 ;  /* 0x0000000502077211 */ /* 0x000fe400000f3c03 */
[----:B-----5:R-:W-:Y:S02]  /*2d70*/  ISETP.NE.AND P0, PT, R18, RZ, PT ;  /* 0x000000ff1200720c */ /* 0x020fe40003f05270 */
[----:B------:R-:W-:-:S05]  /*2d80*/  IADD3 R8, P2, R8, R6, RZ ;  /* 0x0000000608087210 */ /* 0x000fca0007f5e0ff */
[----:B------:R-:W-:-:S06]  /*2d90*/  IMAD.X R9, R9, 0x1, R7, P2 ;  /* 0x0000000109097824 */ /* 0x000fcc00010e0607 */
[----:B------:R-:W-:Y:S05]  /*2da0*/  @!P0 BRA `(.L_x_29) ;  /* 0x0000009800988947 */ /* 0x000fea0003800000 */
[----:B------:R-:W0:Y:S01]  /*2db0*/  LDC.64 R20, c[0x0][0x5b0] ;  /* 0x00016c00ff147b82 */ /* 0x000e220000000a00 */
[----:B------:R-:W-:Y:S01]  /*2dc0*/  ULDC.64 UR6, c[0x0][0x5b8] ;  /* 0x00016e0000067ab9 */ /* 0x000fe20000000a00 */
[----:B------:R-:W-:Y:S01]  /*2dd0*/  ISETP.GE.AND P1, PT, R19, 0x1, PT ;  /* 0x000000011300780c */ /* 0x000fe20003f26270 */
[----:B------:R-:W-:Y:S02]  /*2de0*/  UIMAD UR4, UR10, UR6, URZ ;  /* 0x000000060a0472a4 */ /* 0x000fe4000f8e023f */
[----:B------:R-:W-:Y:S01]  /*2df0*/  IMAD.U32 R154, RZ, RZ, UR6 ;  /* 0x00000006ff9a7e24 */ /* 0x000fe2000f8e00ff */
[----:B------:R-:W-:Y:S01]  /*2e00*/  BSSY B1, `(.L_x_30) ;  /* 0x000000e000017945 */ /* 0x000fe20003800000 */
[----:B------:R-:W-:Y:S01]  /*2e10*/  ISETP.LT.OR P2, PT, R0, 0x1, !P1 ;  /* 0x000000010000780c */ /* 0x000fe20004f41670 */
[----:B------:R-:W-:Y:S01]  /*2e20*/  UIMAD UR4, UR44, UR7, UR4 ;  /* 0x000000072c0472a4 */ /* 0x000fe2000f8e0204 */
[----:B------:R-:W1:Y:S01]  /*2e30*/  LDC.64 R22, c[0x0][0x5a8] ;  /* 0x00016a00ff167b82 */ /* 0x000e620000000a00 */
[----:B------:R-:W-:-:S04]  /*2e40*/  IMAD.WIDE.U32 R154, R154, UR44, R12 ;  /* 0x0000002c9a9a7c25 */ /* 0x000fc8000f8e000c */
[----:B------:R-:W-:Y:S02]  /*2e50*/  VIADD R153, R155, UR4 ;  /* 0x000000049b997c36 */ /* 0x000fe40008000000 */
[----:B------:R-:W-:Y:S02]  /*2e60*/  IMAD.MOV.U32 R152, RZ, RZ, R154 ;  /* 0x000000ffff987224 */ /* 0x000fe400078e009a */
[----:B0-----:R-:W-:Y:S02]  /*2e70*/  IMAD R159, R20, UR9, RZ ;  /* 0x00000009149f7c24 */ /* 0x001fe4000f8e02ff */
[----:B------:R-:W-:-:S04]  /*2e80*/  IMAD.WIDE.U32 R2, R158, R20, R152 ;  /* 0x000000149e027225 */ /* 0x000fc800078e0098 */
[----:B------:R-:W-:Y:S01]  /*2e90*/  IMAD R159, R158, R21, R159 ;  /* 0x000000159e9f7224 */ /* 0x000fe200078e029f */
[----:B-1----:R-:W-:-:S04]  /*2ea0*/  IADD3 R14, P0, R2, R22, RZ ;  /* 0x00000016020e7210 */ /* 0x002fc80007f1e0ff */
[----:B------:R-:W-:Y:S01]  /*2eb0*/  IADD3.X R15, R23, R3, R159, P0, !PT ;  /* 0x00000003170f7210 */ /* 0x000fe200007fe49f */
[----:B------:R-:W-:Y:S08]  /*2ec0*/  @P2 BRA `(.L_x_31) ;  /* 0x0000000000042947 */ /* 0x000ff00003800000 */
[----:B------:R0:W5:Y:S02]  /*2ed0*/  LDG.E.U8 R16, desc[UR36][R14.64] ;  /* 0x000000240e107981 */ /* 0x000164000c1e1100 */
.L_x_31:
[----:B------:R-:W-:Y:S05]  /*2ee0*/  BSYNC B1 ;  /* 0x0000000000017941 */ /* 0x000fea0003800000 */
.L_x_30:
[----:B------:R-:W2:Y:S01]  /*2ef0*/  LDL.LU R3, [R1] ;  /* 0x0000000001037983 */ /* 0x000ea20000300800 */
[----:B-----5:R-:W-:Y:S01]  /*2f00*/  LOP3.LUT R2, R16, 0xffff, RZ, 0xc0, !PT ;  /* 0x0000ffff10027812 */ /* 0x020fe200078ec0ff */
[----:B------:R-:W-:Y:S01]  /*2f10*/  BSSY B1, `(.L_x_32) ;  /* 0x000000a000017945 */ /* 0x000fe20003800000 */
[----:B------:R-:W-:Y:S02]  /*2f20*/  ISETP.LT.OR P0, PT, R0, 0x2, !P1 ;  /* 0x000000020000780c */ /* 0x000fe40004f01670 */
[----:B------:R-:W-:-:S05]  /*2f30*/  PRMT R2, R2, 0x8880, RZ ;  /* 0x0000888002027816 */ /* 0x000fca00000000ff */
[----:B------:R-:W-:-:S04]  /*2f40*/  IMAD R2, R2, R18, RZ ;  /* 0x0000001202027224 */ /* 0x000fc800078e02ff */
[----:B--2---:R-:W-:-:S05]  /*2f50*/  @!P2 IMAD R3, R3, R17, R2 ;  /* 0x000000110303a224 */ /* 0x004fca00078e0202 */
[----:B------:R1:W-:Y:S01]  /*2f60*/  @!P2 STG.E.U8 desc[UR36][R4.64], R3 ;  /* 0x000000030400a986 */ /* 0x0003e2000c101124 */
[----:B------:R-:W-:Y:S05]  /*2f70*/  @P0 BRA `(.L_x_33) ;  /* 0x00000000000c0947 */ /* 0x000fea0003800000 */
[----:B------:R-:W2:Y:S02]  /*2f80*/  LDG.E.U8 R16, desc[UR36][R14.64+0x1] ;  /* 0x000001240e107981 */ /* 0x000ea4000c1e1100 */
[----:B--2---:R-:W-:-:S05]  /*2f90*/  PRMT R2, R16, 0x8880, RZ ;  /* 0x0000888010027816 */ /* 0x004fca00000000ff */
[----:B------:R-:W-:-:S07]  /*2fa0*/  IMAD R2, R2, R18, RZ ;  /* 0x0000001202027224 */ /* 0x000fce00078e02ff */
.L_x_33:
[----:B------:R-:W-:Y:S05]  /*2fb0*/  BSYNC B1 ;  /* 0x0000000000017941 */ /* 0x000fea0003800000 */
.L_x_32:
[----:B-1----:R-:W2:Y:S01]  /*2fc0*/  LDL.LU R3, [R1+0x4] ;  /* 0x0000040001037983 */ /* 0x002ea20000300800 */
[C---:B------:R-:W-:Y:S01]  /*2fd0*/  SHF.L.U64.HI R157, R20.reuse, 0x3, R21 ;  /* 0x00000003149d7819 */ /* 0x040fe20000010215 */
[----:B------:R-:W-:Y:S01]  /*2fe0*/  IMAD.SHL.U32 R156, R20, 0x8, RZ ;  /* 0x00000008149c7824 */ /* 0x000fe200078e00ff */
[----:B------:R-:W-:Y:S03]  /*2ff0*/  BSSY B1, `(.L_x_34) ;  /* 0x000000d000017945 */ /* 0x000fe60003800000 */
[----:B------:R-:W-:-:S04]  /*3000*/  IMAD.WIDE.U32 R12, R158, R20, R156 ;  /* 0x000000149e0c7225 */ /* 0x000fc800078e009c */
[----:B------:R-:W-:Y:S01]  /*3010*/  IMAD.IADD R159, R159, 0x1, R13 ;  /* 0x000000019f9f7824 */ /* 0x000fe200078e020d */
[----:B------:R-:W-:-:S04]  /*3020*/  IADD3 R12, P2, P3, R154, R22, R12 ;  /* 0x000000169a0c7210 */ /* 0x000fc80007b5e00c */
[----:B------:R-:W-:Y:S01]  /*3030*/  IADD3.X R13, R153, R23, R159, P2, P3 ;  /* 0x00000017990d7210 */ /* 0x000fe200017e649f */
[----:B--2---:R-:W-:-:S05]  /*3040*/  @!P0 IMAD R3, R3, R17, R2 ;  /* 0x0000001103038224 */ /* 0x004fca00078e0202 */
[----:B------:R1:W-:Y:S01]  /*3050*/  @!P0 STG.E.U8 desc[UR36][R4.64+0x1], R3 ;  /* 0x0000010304008986 */ /* 0x0003e2000c101124 */
[----:B------:R-:W-:-:S04]  /*3060*/  ISETP.GE.AND P0, PT, R19, 0x9, PT ;  /* 0x000000091300780c */ /* 0x000fc80003f06270 */
[----:B------:R-:W-:-:S13]  /*3070*/  ISETP.LT.OR P4, PT, R0, 0x1, !P0 ;  /* 0x000000010000780c */ /* 0x000fda0004781670 */
[----:B-1----:R-:W-:Y:S05]  /*3080*/  @P4 BRA `(.L_x_35) ;  /* 0x00000000000c4947 */ /* 0x002fea0003800000 */
[----:B------:R-:W2:Y:S02]  /*3090*/  LDG.E.U8 R16, desc[UR36][R12.64] ;  /* 0x000000240c107981 */ /* 0x000ea4000c1e1100 */
[----:B--2---:R-:W-:-:S05]  /*30a0*/  PRMT R2, R16, 0x8880, RZ ;  /* 0x0000888010027816 */ /* 0x004fca00000000ff */
[----:B------:R-:W-:-:S07]  /*30b0*/  IMAD R2, R2, R18, RZ ;  /* 0x0000001202027224 */ /* 0x000fce00078e02ff */
.L_x_35:
[----:B------:R-:W-:Y:S05]  /*30c0*/  BSYNC B1 ;  /* 0x0000000000017941 */ /* 0x000fea0003800000 */
.L_x_34:
[----:B------:R-:W2:Y:S01]  /*30d0*/  LDL.LU R3, [R1+0x8] ;  /* 0x0000080001037983 */ /* 0x000ea20000300800 */
[----:B------:R-:W-:Y:S01]  /*30e0*/  ISETP.LT.OR P2, PT, R0, 0x2, !P0 ;  /* 0x000000020000780c */ /* 0x000fe20004741670 */
[----:B------:R-:W-:Y:S01]  /*30f0*/  BSSY B1, `(.L_x_36) ;  /* 0x0000007000017945 */ /* 0x000fe20003800000 */
[----:B--2---:R-:W-:-:S05]  /*3100*/  @!P4 IMAD R3, R3, R17, R2 ;  /* 0x000000110303c224 */ /* 0x004fca00078e0202 */
[----:B------:R1:W-:Y:S06]  /*3110*/  @!P4 STG.E.U8 desc[UR36][R10.64], R3 ;  /* 0x000000030a00c986 */ /* 0x0003ec000c101124 */
[----:B------:R-:W-:Y:S05]  /*3120*/  @P2 BRA `(.L_x_37) ;  /* 0x00000000000c2947 */ /* 0x000fea0003800000 */
[----:B------:R-:W2:Y:S02]  /*3130*/  LDG.E.U8 R16, desc[UR36][R12.64+0x1] ;  /* 0x000001240c107981 */ /* 0x000ea4000c1e1100 */
[----:B--2---:R-:W-:-:S05]  /*3140*/  PRMT R2, R16, 0x8880, RZ ;  /* 0x0000888010027816 */ /* 0x004fca00000000ff */
[----:B------:R-:W-:-:S07]  /*3150*/  IMAD R2, R2, R18, RZ ;  /* 0x0000001202027224 */ /* 0x000fce00078e02ff */
.L_x_37:
[----:B------:R-:W-:Y:S05]  /*3160*/  BSYNC B1 ;  /* 0x0000000000017941 */ /* 0x000fea0003800000 */
.L_x_36:
[----:B-1----:R-:W2:Y:S01]  /*3170*/  LDL.LU R3, [R1+0xc] ;  /* 0x00000c0001037983 */ /* 0x002ea20000300800 */
[----:B------:R-:W-:Y:S01]  /*3180*/  BSSY B1, `(.L_x_38) ;  /* 0x0000009000017945 */ /* 0x000fe20003800000 */
[----:B------:R-:W-:Y:S01]  /*3190*/  ISETP.LT.OR P3, PT, R0, 0xa, !P1 ;  /* 0x0000000a0000780c */ /* 0x000fe20004f61670 */
[----:B--2---:R-:W-:-:S05]  /*31a0*/  @!P2 IMAD R3, R3, R17, R2 ;  /* 0x000000110303a224 */ /* 0x004fca00078e0202 */
[----:B------:R1:W-:Y:S01]  /*31b0*/  @!P2 STG.E.U8 desc[UR36][R10.64+0x1], R3 ;  /* 0x000001030a00a986 */ /* 0x0003e2000c101124 */
[----:B------:R-:W-:-:S13]  /*31c0*/  ISETP.LT.OR P2, PT, R0, 0x9, !P1 ;  /* 0x000000090000780c */ /* 0x000fda0004f41670 */
[----:B-1----:R-:W-:Y:S05]  /*31d0*/  @P2 BRA `(.L_x_39) ;  /* 0x00000000000c2947 */ /* 0x002fea0003800000 */
[----:B------:R-:W2:Y:S02]  /*31e0*/  LDG.E.U8 R16, desc[UR36][R14.64+0x8] ;  /* 0x000008240e107981 */ /* 0x000ea4000c1e1100 */
[----:B--2---:R-:W-:-:S05]  /*31f0*/  PRMT R2, R16, 0x8880, RZ ;  /* 0x0000888010027816 */ /* 0x004fca00000000ff */
[----:B------:R-:W-:-:S07]  /*3200*/  IMAD R2, R2, R18, RZ ;  /* 0x0000001202027224 */ /* 0x000fce00078e02ff */
.L_x_39:
[----:B------:R-:W-:Y:S05]  /*3210*/  BSYNC B1 ;  /* 0x0000000000017941 */ /* 0x000fea0003800000 */
.L_x_38:
[----:B------:R-:W2:Y:S01]  /*3220*/  LDL.LU R3, [R1+0x10] ;  /* 0x0000100001037983 */ /* 0x000ea20000300800 */
[----:B------:R-:W-:Y:S01]  /*3230*/  BSSY B1, `(.L_x_40) ;  /* 0x0000007000017945 */ /* 0x000fe20003800000 */
[----:B--2---:R-:W-:-:S05]  /*3240*/  @!P2 IMAD R3, R3, R17, R2 ;  /* 0x000000110303a224 */ /* 0x004fca00078e0202 */
[----:B------:R1:W-:Y:S01]  /*3250*/  @!P2 STG.E.U8 desc[UR36][R4.64+0x8], R3 ;  /* 0x000008030400a986 */ /* 0x0003e2000c101124 */
[----:B------:R-:W-:Y:S05]  /*3260*/  @P3 BRA `(.L_x_41) ;  /* 0x00000000000c3947 */ /* 0x000fea0003800000 */
[----:B------:R-:W2:Y:S02]  /*3270*/  LDG.E.U8 R16, desc[UR36][R14.64+0x9] ;  /* 0x000009240e107981 */ /* 0x000ea4000c1e1100 */
[----:B--2---:R-:W-:-:S05]  /*3280*/  PRMT R2, R16, 0x8880, RZ ;  /* 0x0000888010027816 */ /* 0x004fca00000000ff */
[----:B------:R-:W-:-:S07]  /*3290*/  IMAD R2, R2, R18, RZ ;  /* 0x0000001202027224 */ /* 0x000fce00078e02ff */
.L_x_41:
[----:B------:R-:W-:Y:S05]  /*32a0*/  BSYNC B1 ;  /* 0x0000000000017941 */ /* 0x000fea0003800000 */
.L_x_40:
[----:B-1----:R-:W2:Y:S01]  /*32b0*/  LDL.LU R3, [R1+0x14] ;  /* 0x0000140001037983 */ /* 0x002ea20000300800 */
[C---:B------:R-:W-:Y:S01]  /*32c0*/  ISETP.LT.OR P2, PT, R0.reuse, 0x9, !P0 ;  /* 0x000000090000780c */ /* 0x040fe20004741670 */
[----:B------:R-:W-:Y:S01]  /*32d0*/  BSSY B1, `(.L_x_42) ;  /* 0x000000b000017945 */ /* 0x000fe20003800000 */
[C---:B------:R-:W-:Y:S02]  /*32e0*/  ISETP.LT.OR P4, PT, R0.reuse, 0x11, !P1 ;  /* 0x000000110000780c */ /* 0x040fe40004f81670 */
[C---:B------:R-:W-:Y:S02]  /*32f0*/  ISETP.LT.OR P5, PT, R0.reuse, 0x12, !P1 ;  /* 0x000000120000780c */ /* 0x040fe40004fa1670 */
[----:B------:R-:W-:Y:S01]  /*3300*/  ISETP.LT.OR P6, PT, R0, 0x11, !P0 ;  /* 0x000000110000780c */ /* 0x000fe200047c1670 */
[----:B--2---:R-:W-:-:S05]  /*3310*/  @!P3 IMAD R3, R3, R17, R2 ;  /* 0x000000110303b224 */ /* 0x004fca00078e0202 */
[----:B------:R1:W-:Y:S01]  /*3320*/  @!P3 STG.E.U8 desc[UR36][R4.64+0x9], R3 ;  /* 0x000009030400b986 */ /* 0x0003e2000c101124 */
[----:B------:R-:W-:Y:S01]  /*3330*/  ISETP.LT.OR P3, PT, R0, 0xa, !P0 ;  /* 0x0000000a0000780c */ /* 0x000fe20004761670 */
[----:B------:R-:W-:-:S12]  /*3340*/  @P2 BRA `(.L_x_43) ;  /* 0x00000000000c2947 */ /* 0x000fd80003800000 */
[----:B------:R-:W2:Y:S02]  /*3350*/  LDG.E.U8 R16, desc[UR36][R12.64+0x8] ;  /* 0x000008240c107981 */ /* 0x000ea4000c1e1100 */
[----:B--2---:R-:W-:-:S05]  /*3360*/  PRMT R2, R16, 0x8880, RZ ;  /* 0x0000888010027816 */ /* 0x004fca00000000ff */
[----:B------:R-:W-:-:S07]  /*3370*/  IMAD R2, R2, R18, RZ ;  /* 0x0000001202027224 */ /* 0x000fce00078e02ff */
.L_x_43:
[----:B------:R-:W-:Y:S05]  /*3380*/  BSYNC B1 ;  /* 0x0000000000017941 */ /* 0x000fea0003800000 */
.L_x_42:
[----:B-1----:R-:W2:Y:S01]  /*3390*/  LDL.LU R3, [R1+0x18] ;  /* 0x0000180001037983 */ /* 0x002ea20000300800 */
[----:B------:R-:W-:Y:S01]  /*33a0*/  BSSY B1, `(.L_x_44) ;  /* 0x0000007000017945 */ /* 0x000fe20003800000 */
[----:B--2---:R-:W-:-:S05]  /*33b0*/  @!P2 IMAD R3, R3, R17, R2 ;  /* 0x000000110303a224 */ /* 0x004fca00078e0202 */
[----:B------:R1:W-:Y:S01]  /*33c0*/  @!P2 STG.E.U8 desc[UR36][R10.64+0x8], R3 ;  /* 0x000008030a00a986 */ /* 0x0003e2000c101124 */
[----:B------:R-:W-:Y:S05]  /*33d0*/  @P3 BRA `(.L_x_45) ;  /* 0x00000000000c3947 */ /* 0x000fea0003800000 */
[----:B------:R-:W2:Y:S02]  /*33e0*/  LDG.E.U8 R16, desc[UR36][R12.64+0x9] ;  /* 0x000009240c107981 */ /* 0x000ea4000c1e1100 */
[----:B--2---:R-:W-:-:S05]  /*33f0*/  PRMT R2, R16, 0x8880, RZ ;  /* 0x0000888010027816 */ /* 0x004fca00000000ff */
[----:B------:R-:W-:-:S07]  /*3400*/  IMAD R2, R2, R18, RZ ;  /* 0x0000001202027224 */ /* 0x000fce00078e02ff */
.L_x_45:
[----:B------:R-:W-:Y:S05]  /*3410*/  BSYNC B1 ;  /* 0x0000000000017941 */ /* 0x000fea0003800000 */
.L_x_44:
        /* <DEDUP_REMOVED lines=8> */
.L_x_47:
[----:B------:R-:W-:Y:S05]  /*34a0*/  BSYNC B1 ;  /* 0x0000000000017941 */ /* 0x000fea0003800000 */
.L_x_46:
        /* <DEDUP_REMOVED lines=8> */
.L_x_49:
[----:B------:R-:W-:Y:S05]  /*3530*/  BSYNC B1 ;  /* 0x0000000000017941 */ /* 0x000fea0003800000 */
.L_x_48:
        /* <DEDUP_REMOVED lines=8> */
.L_x_51:
[----:B------:R-:W-:Y:S05]  /*35c0*/  BSYNC B1 ;  /* 0x0000000000017941 */ /* 0x000fea0003800000 */
.L_x_50:
        /* <DEDUP_REMOVED lines=13> */
.L_x_53:
[----:B------:R-:W-:Y:S05]  /*36a0*/  BSYNC B1 ;  /* 0x0000000000017941 */ /* 0x000fea0003800000 */
.L_x_52:
        /* <DEDUP_REMOVED lines=8> */
.L_x_55:
[----:B------:R-:W-:Y:S05]  /*3730*/  BSYNC B1 ;  /* 0x0000000000017941 */ /* 0x000fea0003800000 */
.L_x_54:
        /* <DEDUP_REMOVED lines=8> */
.L_x_57:
[----:B------:R-:W-:Y:S05]  /*37c0*/  BSYNC B1 ;  /* 0x0000000000017941 */ /* 0x000fea0003800000 */
.L_x_56:
        /* <DEDUP_REMOVED lines=8> */
.L_x_59:
[----:B------:R-:W-:Y:S05]  /*3850*/  BSYNC B1 ;  /* 0x0000000000017941 */ /* 0x000fea0003800000 */
.L_x_58:
        /* <DEDUP_REMOVED lines=8> */
.L_x_61:
[----:B------:R-:W-:Y:S05]  /*38e0*/  BSYNC B1 ;  /* 0x0000000000017941 */ /* 0x000fea0003800000 */
.L_x_60:
        /* <DEDUP_REMOVED lines=13> */
.L_x_63:
[----:B------:R-:W-:Y:S05]  /*39c0*/  BSYNC B1 ;  /* 0x0000000000017941 */ /* 0x000fea0003800000 */
.L_x_62:
        /* <DEDUP_REMOVED lines=8> */
.L_x_65:
[----:B------:R-:W-:Y:S05]  /*3a50*/  BSYNC B1 ;  /* 0x0000000000017941 */ /* 0x000fea0003800000 */
.L_x_64:
        /* <DEDUP_REMOVED lines=8> */
.L_x_67:
[----:B------:R-:W-:Y:S05]  /*3ae0*/  BSYNC B1 ;  /* 0x0000000000017941 */ /* 0x000fea0003800000 */
.L_x_66:
        /* <DEDUP_REMOVED lines=8> */
.L_x_69:
[----:B------:R-:W-:Y:S05]  /*3b70*/  BSYNC B1 ;  /* 0x0000000000017941 */ /* 0x000fea0003800000 */
.L_x_68:
        /* <DEDUP_REMOVED lines=8> */
.L_x_71:
[----:B------:R-:W-:Y:S05]  /*3c00*/  BSYNC B1 ;  /* 0x0000000000017941 */ /* 0x000fea0003800000 */
.L_x_70:
        /* <DEDUP_REMOVED lines=13> */
.L_x_73:
[----:B------:R-:W-:Y:S05]  /*3ce0*/  BSYNC B1 ;  /* 0x0000000000017941 */ /* 0x000fea0003800000 */
.L_x_72:
        /* <DEDUP_REMOVED lines=8> */
.L_x_75:
[----:B------:R-:W-:Y:S05]  /*3d70*/  BSYNC B1 ;  /* 0x0000000000017941 */ /* 0x000fea0003800000 */
.L_x_74:
        /* <DEDUP_REMOVED lines=8> */
.L_x_77:
[----:B------:R-:W-:Y:S05]  /*3e00*/  BSYNC B1 ;  /* 0x0000000000017941 */ /* 0x000fea0003800000 */
.L_x_76:
        /* <DEDUP_REMOVED lines=8> */
.L_x_79:
[----:B------:R-:W-:Y:S05]  /*3e90*/  BSYNC B1 ;  /* 0x0000000000017941 */ /* 0x000fea0003800000 */
.L_x_78:
        /* <DEDUP_REMOVED lines=8> */
.L_x_81:
[----:B------:R-:W-:Y:S05]  /*3f20*/  BSYNC B1 ;  /* 0x0000000000017941 */ /* 0x000fea0003800000 */
.L_x_80:
        /* <DEDUP_REMOVED lines=13> */
.L_x_83:
[----:B------:R-:W-:Y:S05]  /*4000*/  BSYNC B1 ;  /* 0x0000000000017941 */ /* 0x000fea0003800000 */
.L_x_82:
        /* <DEDUP_REMOVED lines=8> */
.L_x_85:
[----:B------:R-:W-:Y:S05]  /*4090*/  BSYNC B1 ;  /* 0x0000000000017941 */ /* 0x000fea0003800000 */
.L_x_84:
        /* <DEDUP_REMOVED lines=8> */
.L_x_87:
[----:B------:R-:W-:Y:S05]  /*4120*/  BSYNC B1 ;  /* 0x0000000000017941 */ /* 0x000fea0003800000 */
.L_x_86:
        /* <DEDUP_REMOVED lines=8> */
.L_x_89:
[----:B------:R-:W-:Y:S05]  /*41b0*/  BSYNC B1 ;  /* 0x0000000000017941 */ /* 0x000fea0003800000 */
.L_x_88:
        /* <DEDUP_REMOVED lines=8> */
.L_x_91:
[----:B------:R-:W-:Y:S05]  /*4240*/  BSYNC B1 ;  /* 0x0000000000017941 */ /* 0x000fea0003800000 */
.L_x_90:
        /* <DEDUP_REMOVED lines=13> */
.L_x_93:
[----:B------:R-:W-:Y:S05]  /*4320*/  BSYNC B1 ;  /* 0x0000000000017941 */ /* 0x000fea0003800000 */
.L_x_92:
        /* <DEDUP_REMOVED lines=8> */
.L_x_95:
[----:B------:R-:W-:Y:S05]  /*43b0*/  BSYNC B1 ;  /* 0x0000000000017941 */ /* 0x000fea0003800000 */
.L_x_94:
        /* <DEDUP_REMOVED lines=8> */
.L_x_97:
[----:B------:R-:W-:Y:S05]  /*4440*/  BSYNC B1 ;  /* 0x0000000000017941 */ /* 0x000fea0003800000 */
.L_x_96:
        /* <DEDUP_REMOVED lines=8> */
.L_x_99:
[----:B------:R-:W-:Y:S05]  /*44d0*/  BSYNC B1 ;  /* 0x0000000000017941 */ /* 0x000fea0003800000 */
.L_x_98:
        /* <DEDUP_REMOVED lines=8> */
.L_x_101:
[----:B------:R-:W-:Y:S05]  /*4560*/  BSYNC B1 ;  /* 0x0000000000017941 */ /* 0x000fea0003800000 */
.L_x_100:
        /* <DEDUP_REMOVED lines=13> */
.L_x_103:
[----:B------:R-:W-:Y:S05]  /*4640*/  BSYNC B1 ;  /* 0x0000000000017941 */ /* 0x000fea0003800000 */
.L_x_102:
        /* <DEDUP_REMOVED lines=8> */
.L_x_105:
[----:B------:R-:W-:Y:S05]  /*46d0*/  BSYNC B1 ;  /* 0x0000000000017941 */ /* 0x000fea0003800000 */
.L_x_104:
        /* <DEDUP_REMOVED lines=8> */
.L_x_107:
[----:B------:R-:W-:Y:S05]  /*4760*/  BSYNC B1 ;  /* 0x0000000000017941 */ /* 0x000fea0003800000 */
.L_x_106:
        /* <DEDUP_REMOVED lines=8> */
.L_x_109:
[----:B------:R-:W-:Y:S05]  /*47f0*/  BSYNC B1 ;  /* 0x0000000000017941 */ /* 0x000fea0003800000 */
.L_x_108:
        /* <DEDUP_REMOVED lines=8> */
.L_x_111:
[----:B------:R-:W-:Y:S05]  /*4880*/  BSYNC B1 ;  /* 0x0000000000017941 */ /* 0x000fea0003800000 */
.L_x_110:
        /* <DEDUP_REMOVED lines=13> */
.L_x_113:
[----:B------:R-:W-:Y:S05]  /*4960*/  BSYNC B1 ;  /* 0x0000000000017941 */ /* 0x000fea0003800000 */
.L_x_112:
        /* <DEDUP_REMOVED lines=8> */
.L_x_115:
[----:B------:R-:W-:Y:S05]  /*49f0*/  BSYNC B1 ;  /* 0x0000000000017941 */ /* 0x000fea0003800000 */
.L_x_114:
        /* <DEDUP_REMOVED lines=8> */
.L_x_117:
[----:B------:R-:W-:Y:S05]  /*4a80*/  BSYNC B1 ;  /* 0x0000000000017941 */ /* 0x000fea0003800000 */
.L_x_116:
        /* <DEDUP_REMOVED lines=8> */
.L_x_119:
[----:B------:R-:W-:Y:S05]  /*4b10*/  BSYNC B1 ;  /* 0x0000000000017941 */ /* 0x000fea0003800000 */
.L_x_118:
        /* <DEDUP_REMOVED lines=8> */
.L_x_121:
[----:B------:R-:W-:Y:S05]  /*4ba0*/  BSYNC B1 ;  /* 0x0000000000017941 */ /* 0x000fea0003800000 */
.L_x_120:
        /* <DEDUP_REMOVED lines=13> */
.L_x_123:
[----:B------:R-:W-:Y:S05]  /*4c80*/  BSYNC B1 ;  /* 0x0000000000017941 */ /* 0x000fea0003800000 */
.L_x_122:
        /* <DEDUP_REMOVED lines=8> */
.L_x_125:
[----:B------:R-:W-:Y:S05]  /*4d10*/  BSYNC B1 ;  /* 0x0000000000017941 */ /* 0x000fea0003800000 */
.L_x_124:
        /* <DEDUP_REMOVED lines=8> */
.L_x_127:
[----:B------:R-:W-:Y:S05]  /*4da0*/  BSYNC B1 ;  /* 0x0000000000017941 */ /* 0x000fea0003800000 */
.L_x_126:
        /* <DEDUP_REMOVED lines=8> */
.L_x_129:
[----:B------:R-:W-:Y:S05]  /*4e30*/  BSYNC B1 ;  /* 0x0000000000017941 */ /* 0x000fea0003800000 */
.L_x_128:
        /* <DEDUP_REMOVED lines=8> */
.L_x_131:
[----:B------:R-:W-:Y:S05]  /*4ec0*/  BSYNC B1 ;  /* 0x0000000000017941 */ /* 0x000fea0003800000 */
.L_x_130:
        /* <DEDUP_REMOVED lines=10> */
[----:B------:R-:W1:Y:S02]  /*4f70*/  LDG.E.U8 R16, desc[UR36][R12.64+0x61] ;  /* 0x000061240c107981 */ /* 0x000e64000c1e1100 */
[----:B-1----:R-:W-:-:S05]  /*4f80*/  PRMT R3, R16, 0x8880, RZ ;  /* 0x0000888010037816 */ /* 0x002fca00000000ff */
[----:B------:R-:W-:-:S07]  /*4f90*/  IMAD R2, R3, R18, RZ ;  /* 0x0000001203027224 */ /* 0x000fce00078e02ff */
.L_x_133:
[----:B------:R-:W-:Y:S05]  /*4fa0*/  BSYNC B1 ;  /* 0x0000000000017941 */ /* 0x000fea0003800000 */
.L_x_132:
[----:B-1----:R-:W2:Y:S01]  /*4fb0*/  LDL.LU R3, [R1+0xcc] ;  /* 0x0000cc0001037983 */ /* 0x002ea20000300800 */
[----:B------:R-:W-:Y:S01]  /*4fc0*/  BSSY B1, `(.L_x_134) ;  /* 0x0000007000017945 */ /* 0x000fe20003800000 */
[----:B--2---:R-:W-:-:S05]  /*4fd0*/  @!P4 IMAD R3, R3, R17, R2 ;  /* 0x000000110303c224 */ /* 0x004fca00078e0202 */
[----:B------:R1:W-:Y:S01]  /*4fe0*/  @!P4 STG.E.U8 desc[UR36][R10.64+0x61], R3 ;  /* 0x000061030a00c986 */ /* 0x0003e2000c101124 */
[----:B------:R-:W-:Y:S05]  /*4ff0*/  @P3 BRA `(.L_x_135) ;  /* 0x00000000000c3947 */ /* 0x000fea0003800000 */
[----:B------:R-:W1:Y:S02]  /*5000*/  LDG.E.U8 R16, desc[UR36][R14.64+0x68] ;  /* 0x000068240e107981 */ /* 0x000e64000c1e1100 */
[----:B-1----:R-:W-:-:S05]  /*5010*/  PRMT R3, R16, 0x8880, RZ ;  /* 0x0000888010037816 */ /* 0x002fca00000000ff */
[----:B------:R-:W-:-:S07]  /*5020*/  IMAD R2, R3, R18, RZ ;  /* 0x0000001203027224 */ /* 0x000fce00078e02ff */
.L_x_135:
[----:B------:R-:W-:Y:S05]  /*5030*/  BSYNC B1 ;  /* 0x0000000000017941 */ /* 0x000fea0003800000 */
.L_x_134:
        /* <DEDUP_REMOVED lines=8> */
.L_x_137:
[----:B------:R-:W-:Y:S05]  /*50c0*/  BSYNC B1 ;  /* 0x0000000000017941 */ /* 0x000fea0003800000 */
.L_x_136:
        /* <DEDUP_REMOVED lines=8> */
.L_x_139:
[----:B------:R-:W-:Y:S05]  /*5150*/  BSYNC B1 ;  /* 0x0000000000017941 */ /* 0x000fea0003800000 */
.L_x_138:
        /* <DEDUP_REMOVED lines=8> */
.L_x_141:
[----:B------:R-:W-:Y:S05]  /*51e0*/  BSYNC B1 ;  /* 0x0000000000017941 */ /* 0x000fea0003800000 */
.L_x_140:
        /* <DEDUP_REMOVED lines=13> */
.L_x_143:
[----:B------:R-:W-:Y:S05]  /*52c0*/  BSYNC B1 ;  /* 0x0000000000017941 */ /* 0x000fea0003800000 */
.L_x_142:
        /* <DEDUP_REMOVED lines=8> */
.L_x_145:
[----:B------:R-:W-:Y:S05]  /*5350*/  BSYNC B1 ;  /* 0x0000000000017941 */ /* 0x000fea0003800000 */
.L_x_144:
        /* <DEDUP_REMOVED lines=8> */
.L_x_147:
[----:B------:R-:W-:Y:S05]  /*53e0*/  BSYNC B1 ;  /* 0x0000000000017941 */ /* 0x000fea0003800000 */
.L_x_146:
        /* <DEDUP_REMOVED lines=8> */
.L_x_149:
[----:B------:R-:W-:Y:S05]  /*5470*/  BSYNC B1 ;  /* 0x0000000000017941 */ /* 0x000fea0003800000 */
.L_x_148:
        /* <DEDUP_REMOVED lines=8> */
.L_x_151:
[----:B------:R-:W-:Y:S05]  /*5500*/  BSYNC B1 ;  /* 0x0000000000017941 */ /* 0x000fea0003800000 */
.L_x_150:
        /* <DEDUP_REMOVED lines=13> */
.L_x_153:
[----:B------:R-:W-:Y:S05]  /*55e0*/  BSYNC B1 ;  /* 0x0000000000017941 */ /* 0x000fea0003800000 */
.L_x_152:
        /* <DEDUP_REMOVED lines=8> */
.L_x_155:
[----:B------:R-:W-:Y:S05]  /*5670*/  BSYNC B1 ;  /* 0x0000000000017941 */ /* 0x000fea0003800000 */
.L_x_154:
        /* <DEDUP_REMOVED lines=8> */
.L_x_157:
[----:B------:R-:W-:Y:S05]  /*5700*/  BSYNC B1 ;  /* 0x0000000000017941 */ /* 0x000fea0003800000 */
.L_x_156:
        /* <DEDUP_REMOVED lines=8> */
.L_x_159:
[----:B------:R-:W-:Y:S05]  /*5790*/  BSYNC B1 ;  /* 0x0000000000017941 */ /* 0x000fea0003800000 */
.L_x_158:
        /* <DEDUP_REMOVED lines=8> */
.L_x_161:
[----:B------:R-:W-:Y:S05]  /*5820*/  BSYNC B1 ;  /* 0x0000000000017941 */ /* 0x000fea0003800000 */
.L_x_160:
        /* <DEDUP_REMOVED lines=13> */
.L_x_163:
[----:B------:R-:W-:Y:S05]  /*5900*/  BSYNC B1 ;  /* 0x0000000000017941 */ /* 0x000fea0003800000 */
.L_x_162:
        /* <DEDUP_REMOVED lines=8> */
.L_x_165:
[----:B------:R-:W-:Y:S05]  /*5990*/  BSYNC B1 ;  /* 0x0000000000017941 */ /* 0x000fea0003800000 */
.L_x_164:
        /* <DEDUP_REMOVED lines=8> */
.L_x_167:
[----:B------:R-:W-:Y:S05]  /*5a20*/  BSYNC B1 ;  /* 0x0000000000017941 */ /* 0x000fea0003800000 */
.L_x_166:
        /* <DEDUP_REMOVED lines=8> */
.L_x_169:
[----:B------:R-:W-:Y:S05]  /*5ab0*/  BSYNC B1 ;  /* 0x0000000000017941 */ /* 0x000fea0003800000 */
.L_x_168:
        /* <DEDUP_REMOVED lines=8> */
.L_x_171:
[----:B------:R-:W-:Y:S05]  /*5b40*/  BSYNC B1 ;  /* 0x0000000000017941 */ /* 0x000fea0003800000 */
.L_x_170:
        /* <DEDUP_REMOVED lines=13> */
.L_x_173:
[----:B------:R-:W-:Y:S05]  /*5c20*/  BSYNC B1 ;  /* 0x0000000000017941 */ /* 0x000fea0003800000 */
.L_x_172:
        /* <DEDUP_REMOVED lines=8> */
.L_x_175:
[----:B------:R-:W-:Y:S05]  /*5cb0*/  BSYNC B1 ;  /* 0x0000000000017941 */ /* 0x000fea0003800000 */
.L_x_174:
        /* <DEDUP_REMOVED lines=8> */
.L_x_177:
[----:B------:R-:W-:Y:S05]  /*5d40*/  BSYNC B1 ;  /* 0x0000000000017941 */ /* 0x000fea0003800000 */
.L_x_176:
        /* <DEDUP_REMOVED lines=8> */
.L_x_179:
[----:B------:R-:W-:Y:S05]  /*5dd0*/  BSYNC B1 ;  /* 0x0000000000017941 */ /* 0x000fea0003800000 */
.L_x_178:
        /* <DEDUP_REMOVED lines=8> */
.L_x_181:
[----:B------:R-:W-:Y:S05]  /*5e60*/  BSYNC B1 ;  /* 0x0000000000017941 */ /* 0x000fea0003800000 */
.L_x_180:
        /* <DEDUP_REMOVED lines=13> */
.L_x_183:
[----:B------:R-:W-:Y:S05]  /*5f40*/  BSYNC B1 ;  /* 0x0000000000017941 */ /* 0x000fea0003800000 */
.L_x_182:
        /* <DEDUP_REMOVED lines=8> */
.L_x_185:
[----:B------:R-:W-:Y:S05]  /*5fd0*/  BSYNC B1 ;  /* 0x0000000000017941 */ /* 0x000fea0003800000 */
.L_x_184:
        /* <DEDUP_REMOVED lines=8> */
.L_x_187:
[----:B------:R-:W-:Y:S05]  /*6060*/  BSYNC B1 ;  /* 0x0000000000017941 */ /* 0x000fea0003800000 */
.L_x_186:
        /* <DEDUP_REMOVED lines=8> */
.L_x_189:
[----:B------:R-:W-:Y:S05]  /*60f0*/  BSYNC B1 ;  /* 0x0000000000017941 */ /* 0x000fea0003800000 */
.L_x_188:
        /* <DEDUP_REMOVED lines=8> */
.L_x_191:
[----:B------:R-:W-:Y:S05]  /*6180*/  BSYNC B1 ;  /* 0x0000000000017941 */ /* 0x000fea0003800000 */
.L_x_190:
        /* <DEDUP_REMOVED lines=13> */
.L_x_193:
[----:B------:R-:W-:Y:S05]  /*6260*/  BSYNC B1 ;  /* 0x0000000000017941 */ /* 0x000fea0003800000 */
.L_x_192:
        /* <DEDUP_REMOVED lines=8> */
.L_x_195:
[----:B------:R-:W-:Y:S05]  /*62f0*/  BSYNC B1 ;  /* 0x0000000000017941 */ /* 0x000fea0003800000 */
.L_x_194:
        /* <DEDUP_REMOVED lines=8> */
.L_x_197:
[----:B------:R-:W-:Y:S05]  /*6380*/  BSYNC B1 ;  /* 0x0000000000017941 */ /* 0x000fea0003800000 */
.L_x_196:
        /* <DEDUP_REMOVED lines=8> */
.L_x_199:
[----:B------:R-:W-:Y:S05]  /*6410*/  BSYNC B1 ;  /* 0x0000000000017941 */ /* 0x000fea0003800000 */
.L_x_198:
        /* <DEDUP_REMOVED lines=8> */
.L_x_201:
[----:B------:R-:W-:Y:S05]  /*64a0*/  BSYNC B1 ;  /* 0x0000000000017941 */ /* 0x000fea0003800000 */
.L_x_200:
        /* <DEDUP_REMOVED lines=13> */
.L_x_203:
[----:B------:R-:W-:Y:S05]  /*6580*/  BSYNC B1 ;  /* 0x0000000000017941 */ /* 0x000fea0003800000 */
.L_x_202:
        /* <DEDUP_REMOVED lines=8> */
.L_x_205:
[----:B------:R-:W-:Y:S05]  /*6610*/  BSYNC B1 ;  /* 0x0000000000017941 */ /* 0x000fea0003800000 */
.L_x_204:
        /* <DEDUP_REMOVED lines=8> */
.L_x_207:
[----:B------:R-:W-:Y:S05]  /*66a0*/  BSYNC B1 ;  /* 0x0000000000017941 */ /* 0x000fea0003800000 */
.L_x_206:
        /* <DEDUP_REMOVED lines=8> */
.L_x_209:
[----:B------:R-:W-:Y:S05]  /*6730*/  BSYNC B1 ;  /* 0x0000000000017941 */ /* 0x000fea0003800000 */
.L_x_208:
        /* <DEDUP_REMOVED lines=8> */
.L_x_211:
[----:B------:R-:W-:Y:S05]  /*67c0*/  BSYNC B1 ;  /* 0x0000000000017941 */ /* 0x000fea0003800000 */
.L_x_210:
        /* <DEDUP_REMOVED lines=13> */
.L_x_213:
[----:B------:R-:W-:Y:S05]  /*68a0*/  BSYNC B1 ;  /* 0x0000000000017941 */ /* 0x000fea0003800000 */
.L_x_212:
        /* <DEDUP_REMOVED lines=8> */
.L_x_215:
[----:B------:R-:W-:Y:S05]  /*6930*/  BSYNC B1 ;  /* 0x0000000000017941 */ /* 0x000fea0003800000 */
.L_x_214:
        /* <DEDUP_REMOVED lines=8> */
.L_x_217:
[----:B------:R-:W-:Y:S05]  /*69c0*/  BSYNC B1 ;  /* 0x0000000000017941 */ /* 0x000fea0003800000 */
.L_x_216:
        /* <DEDUP_REMOVED lines=8> */
.L_x_219:
[----:B------:R-:W-:Y:S05]  /*6a50*/  BSYNC B1 ;  /* 0x0000000000017941 */ /* 0x000fea0003800000 */
.L_x_218:
        /* <DEDUP_REMOVED lines=8> */
.L_x_221:
[----:B------:R-:W-:Y:S05]  /*6ae0*/  BSYNC B1 ;  /* 0x0000000000017941 */ /* 0x000fea0003800000 */
.L_x_220:
        /* <DEDUP_REMOVED lines=13> */
.L_x_223:
[----:B------:R-:W-:Y:S05]  /*6bc0*/  BSYNC B1 ;  /* 0x0000000000017941 */ /* 0x000fea0003800000 */
.L_x_222:
        /* <DEDUP_REMOVED lines=8> */
.L_x_225:
[----:B------:R-:W-:Y:S05]  /*6c50*/  BSYNC B1 ;  /* 0x0000000000017941 */ /* 0x000fea0003800000 */
.L_x_224:
        /* <DEDUP_REMOVED lines=8> */
.L_x_227:
[----:B------:R-:W-:Y:S05]  /*6ce0*/  BSYNC B1 ;  /* 0x0000000000017941 */ /* 0x000fea0003800000 */
.L_x_226:
        /* <DEDUP_REMOVED lines=8> */
.L_x_229:
[----:B------:R-:W-:Y:S05]  /*6d70*/  BSYNC B1 ;  /* 0x0000000000017941 */ /* 0x000fea0003800000 */
.L_x_228:
        /* <DEDUP_REMOVED lines=8> */
.L_x_231:
[----:B------:R-:W-:Y:S05]  /*6e00*/  BSYNC B1 ;  /* 0x0000000000017941 */ /* 0x000fea0003800000 */
.L_x_230:
        /* <DEDUP_REMOVED lines=13> */
.L_x_233:
[----:B------:R-:W-:Y:S05]  /*6ee0*/  BSYNC B1 ;  /* 0x0000000000017941 */ /* 0x000fea0003800000 */
.L_x_232:
        /* <DEDUP_REMOVED lines=8> */
.L_x_235:
[----:B------:R-:W-:Y:S05]  /*6f70*/  BSYNC B1 ;  /* 0x0000000000017941 */ /* 0x000fea0003800000 */
.L_x_234:
        /* <DEDUP_REMOVED lines=8> */
.L_x_237:
[----:B------:R-:W-:Y:S05]  /*7000*/  BSYNC B1 ;  /* 0x0000000000017941 */ /* 0x000fea0003800000 */
.L_x_236:
        /* <DEDUP_REMOVED lines=8> */
.L_x_239:
[----:B------:R-:W-:Y:S05]  /*7090*/  BSYNC B1 ;  /* 0x0000000000017941 */ /* 0x000fea0003800000 */
.L_x_238:
        /* <DEDUP_REMOVED lines=8> */
.L_x_241:
[----:B------:R-:W-:Y:S05]  /*7120*/  BSYNC B1 ;  /* 0x0000000000017941 */ /* 0x000fea0003800000 */
.L_x_240:
        /* <DEDUP_REMOVED lines=13> */
.L_x_243:
[----:B------:R-:W-:Y:S05]  /*7200*/  BSYNC B1 ;  /* 0x0000000000017941 */ /* 0x000fea0003800000 */
.L_x_242:
        /* <DEDUP_REMOVED lines=8> */
.L_x_245:
[----:B------:R-:W-:Y:S05]  /*7290*/  BSYNC B1 ;  /* 0x0000000000017941 */ /* 0x000fea0003800000 */
.L_x_244:
        /* <DEDUP_REMOVED lines=8> */
.L_x_247:
[----:B------:R-:W-:Y:S05]  /*7320*/  BSYNC B1 ;  /* 0x0000000000017941 */ /* 0x000fea0003800000 */
.L_x_246:
        /* <DEDUP_REMOVED lines=8> */
.L_x_249:
[----:B------:R-:W-:Y:S05]  /*73b0*/  BSYNC B1 ;  /* 0x0000000000017941 */ /* 0x000fea0003800000 */
.L_x_248:
        /* <DEDUP_REMOVED lines=8> */
.L_x_251:
[----:B------:R-:W-:Y:S05]  /*7440*/  BSYNC B1 ;  /* 0x0000000000017941 */ /* 0x000fea0003800000 */
.L_x_250:
        /* <DEDUP_REMOVED lines=13> */
.L_x_253:
[----:B------:R-:W-:Y:S05]  /*7520*/  BSYNC B1 ;  /* 0x0000000000017941 */ /* 0x000fea0003800000 */
.L_x_252:
        /* <DEDUP_REMOVED lines=8> */
.L_x_255:
[----:B------:R-:W-:Y:S05]  /*75b0*/  BSYNC B1 ;  /* 0x0000000000017941 */ /* 0x000fea0003800000 */
.L_x_254:
        /* <DEDUP_REMOVED lines=8> */
.L_x_257:
[----:B------:R-:W-:Y:S05]  /*7640*/  BSYNC B1 ;  /* 0x0000000000017941 */ /* 0x000fea0003800000 */
.L_x_256:
        /* <DEDUP_REMOVED lines=8> */
.L_x_259:
[----:B------:R-:W-:Y:S05]  /*76d0*/  BSYNC B1 ;  /* 0x0000000000017941 */ /* 0x000fea0003800000 */
.L_x_258:
        /* <DEDUP_REMOVED lines=8> */
.L_x_261:
[----:B------:R-:W-:Y:S05]  /*7760*/  BSYNC B1 ;  /* 0x0000000000017941 */ /* 0x000fea0003800000 */
.L_x_260:
        /* <DEDUP_REMOVED lines=13> */
.L_x_263:
[----:B------:R-:W-:Y:S05]  /*7840*/  BSYNC B1 ;  /* 0x0000000000017941 */ /* 0x000fea0003800000 */
.L_x_262:
        /* <DEDUP_REMOVED lines=8> */
.L_x_265:
[----:B------:R-:W-:Y:S05]  /*78d0*/  BSYNC B1 ;  /* 0x0000000000017941 */ /* 0x000fea0003800000 */
.L_x_264:
        /* <DEDUP_REMOVED lines=8> */
.L_x_267:
[----:B------:R-:W-:Y:S05]  /*7960*/  BSYNC B1 ;  /* 0x0000000000017941 */ /* 0x000fea0003800000 */
.L_x_266:
        /* <DEDUP_REMOVED lines=8> */
.L_x_269:
[----:B------:R-:W-:Y:S05]  /*79f0*/  BSYNC B1 ;  /* 0x0000000000017941 */ /* 0x000fea0003800000 */
.L_x_268:
        /* <DEDUP_REMOVED lines=8> */
.L_x_271:
[----:B------:R-:W-:Y:S05]  /*7a80*/  BSYNC B1 ;  /* 0x0000000000017941 */ /* 0x000fea0003800000 */
.L_x_270:
[----:B-1----:R-:W2:Y:S01]  /*7a90*/  LDL.LU R3, [R1+0x1e0] ;  /* 0x0001e00001037983 */ /* 0x002ea20000300800 */
[C---:B------:R-:W-:Y:S01]  /*7aa0*/  ISETP.LT.OR P2, PT, R0.reuse, 0xf2, !P1 ;  /* 0x000000f20000780c */ /* 0x040fe20004f41670 */
[----:B------:R-:W-:Y:S01]  /*7ab0*/  BSSY B1, `(.L_x_272) ;  /* 0x000000c000017945 */ /* 0x000fe20003800000 */
[----:B------:R-:W-:Y:S02]  /*7ac0*/  ISETP.LT.OR P6, PT, R0, 0xf9, !P1 ;  /* 0x000000f90000780c */ /* 0x000fe40004fc1670 */
[----:B------:R-:W-:Y:S02]  /*7ad0*/  IADD3 R161, P3, R158, 0x80, RZ ;  /* 0x000000809ea17810 */ /* 0x000fe40007f7e0ff */
        /* <DEDUP_REMOVED lines=9> */
.L_x_273:
[----:B------:R-:W-:Y:S05]  /*7b70*/  BSYNC B1 ;  /* 0x0000000000017941 */ /* 0x000fea0003800000 */
.L_x_272:
        /* <DEDUP_REMOVED lines=8> */
.L_x_275:
[----:B------:R-:W-:Y:S05]  /*7c00*/  BSYNC B1 ;  /* 0x0000000000017941 */ /* 0x000fea0003800000 */
.L_x_274:
        /* <DEDUP_REMOVED lines=8> */
.L_x_277:
[----:B------:R-:W-:Y:S05]  /*7c90*/  BSYNC B1 ;  /* 0x0000000000017941 */ /* 0x000fea0003800000 */
.L_x_276:
        /* <DEDUP_REMOVED lines=8> */
.L_x_279:
[----:B------:R-:W-:Y:S05]  /*7d20*/  BSYNC B1 ;  /* 0x0000000000017941 */ /* 0x000fea0003800000 */
.L_x_278:
[----:B-1----:R-:W2:Y:S01]  /*7d30*/  LDL.LU R3, [R1+0x1f0] ;  /* 0x0001f00001037983 */ /* 0x002ea20000300800 */
[----:B------:R-:W-:Y:S01]  /*7d40*/  BSSY B1, `(.L_x_280) ;  /* 0x0000008000017945 */ /* 0x000fe20003800000 */
[----:B------:R-:W-:-:S04]  /*7d50*/  IMAD.WIDE.U32 R158, R161, R20, R156 ;  /* 0x00000014a19e7225 */ /* 0x000fc800078e009c */
[----:B--2---:R-:W-:-:S05]  /*7d60*/  @!P6 IMAD R3, R3, R17, R2 ;  /* 0x000000110303e224 */ /* 0x004fca00078e0202 */
[----:B------:R1:W-:Y:S01]  /*7d70*/  @!P6 STG.E.U8 desc[UR36][R4.64+0xf8], R3 ;  /* 0x0000f8030400e986 */ /* 0x0003e2000c101124 */
[----:B------:R-:W-:Y:S05]  /*7d80*/  @P1 BRA `(.L_x_281) ;  /* 0x00000000000c1947 */ /* 0x000fea0003800000 */
[----:B------:R-:W1:Y:S02]  /*7d90*/  LDG.E.U8 R16, desc[UR36][R14.64+0xf9] ;  /* 0x0000f9240e107981 */ /* 0x000e64000c1e1100 */
[----:B-1----:R-:W-:-:S05]  /*7da0*/  PRMT R3, R16, 0x8880, RZ ;  /* 0x0000888010037816 */ /* 0x002fca00000000ff */
[----:B------:R-:W-:-:S07]  /*7db0*/  IMAD R2, R3, R18, RZ ;  /* 0x0000001203027224 */ /* 0x000fce00078e02ff */
.L_x_281:
[----:B------:R-:W-:Y:S05]  /*7dc0*/  BSYNC B1 ;  /* 0x0000000000017941 */ /* 0x000fea0003800000 */
.L_x_280:
[----:B-1----:R-:W2:Y:S01]  /*7dd0*/  LDL.LU R3, [R1+0x1f4] ;  /* 0x0001f40001037983 */ /* 0x002ea20000300800 */
[----:B------:R-:W-:Y:S01]  /*7de0*/  IMAD.WIDE.U32 R156, R161, R20, R152 ;  /* 0x00000014a19c7225 */ /* 0x000fe200078e0098 */
[----:B------:R-:W-:Y:S01]  /*7df0*/  ISETP.GE.AND P2, PT, R19, 0x81, PT ;  /* 0x000000811300780c */ /* 0x000fe20003f46270 */
[----:B------:R-:W-:Y:S01]  /*7e00*/  BSSY B1, `(.L_x_282) ;  /* 0x000000e000017945 */ /* 0x000fe20003800000 */
[-C--:B------:R-:W-:Y:S01]  /*7e10*/  IADD3 R154, P5, P4, R154, R22.reuse, R158 ;  /* 0x000000169a9a7210 */ /* 0x080fe20007cbe09e */
[----:B0-----:R-:W-:Y:S01]  /*7e20*/  IMAD.X R15, RZ, RZ, UR9, P3 ;  /* 0x00000009ff0f7e24 */ /* 0x001fe200098e06ff */
[----:B------:R-:W-:Y:S02]  /*7e30*/  ISETP.LT.OR P6, PT, R0, 0x1, !P2 ;  /* 0x000000010000780c */ /* 0x000fe400057c1670 */
[----:B------:R-:W-:Y:S01]  /*7e40*/  IADD3 R14, P3, R156, R22, RZ ;  /* 0x000000169c0e7210 */ /* 0x000fe20007f7e0ff */
[----:B------:R-:W-:Y:S02]  /*7e50*/  IMAD R20, R15, R20, RZ ;  /* 0x000000140f147224 */ /* 0x000fe400078e02ff */
[----:B--2---:R-:W-:-:S05]  /*7e60*/  @!P1 IMAD R3, R3, R17, R2 ;  /* 0x0000001103039224 */ /* 0x004fca00078e0202 */
[----:B------:R0:W-:Y:S01]  /*7e70*/  @!P1 STG.E.U8 desc[UR36][R4.64+0xf9], R3 ;  /* 0x0000f90304009986 */ /* 0x0001e2000c101124 */
[C---:B------:R-:W-:Y:S02]  /*7e80*/  ISETP.LT.OR P1, PT, R0.reuse, 0xf9, !P0 ;  /* 0x000000f90000780c */ /* 0x040fe40004721670 */
[----:B------:R-:W-:-:S11]  /*7e90*/  ISETP.LT.OR P0, PT, R0, 0xfa, !P0 ;  /* 0x000000fa0000780c */ /* 0x000fd60004701670 */
[----:B0-----:R-:W-:Y:S05]  /*7ea0*/  @P1 BRA `(.L_x_283) ;  /* 0x00000000000c1947 */ /* 0x001fea0003800000 */
[----:B------:R-:W2:Y:S02]  /*7eb0*/  LDG.E.U8 R16, desc[UR36][R12.64+0xf8] ;  /* 0x0000f8240c107981 */ /* 0x000ea4000c1e1100 */
[----:B--2---:R-:W-:-:S05]  /*7ec0*/  PRMT R3, R16, 0x8880, RZ ;  /* 0x0000888010037816 */ /* 0x004fca00000000ff */
[----:B------:R-:W-:-:S07]  /*7ed0*/  IMAD R2, R3, R18, RZ ;  /* 0x0000001203027224 */ /* 0x000fce00078e02ff */
.L_x_283:
[----:B------:R-:W-:Y:S05]  /*7ee0*/  BSYNC B1 ;  /* 0x0000000000017941 */ /* 0x000fea0003800000 */
.L_x_282:
[----:B------:R-:W2:Y:S01]  /*7ef0*/  LDL.LU R3, [R1+0x1f8] ;  /* 0x0001f80001037983 */ /* 0x000ea20000300800 */
[----:B------:R-:W-:Y:S01]  /*7f00*/  BSSY B1, `(.L_x_284) ;  /* 0x0000008000017945 */ /* 0x000fe20003800000 */
[----:B------:R-:W-:Y:S02]  /*7f10*/  IMAD R21, R161, R21, R20 ;  /* 0x00000015a1157224 */ /* 0x000fe400078e0214 */
[----:B--2---:R-:W-:-:S05]  /*7f20*/  @!P1 IMAD R3, R3, R17, R2 ;  /* 0x0000001103039224 */ /* 0x004fca00078e0202 */
[----:B------:R0:W-:Y:S01]  /*7f30*/  @!P1 STG.E.U8 desc[UR36][R10.64+0xf8], R3 ;  /* 0x0000f8030a009986 */ /* 0x0001e2000c101124 */
[----:B------:R-:W-:Y:S05]  /*7f40*/  @P0 BRA `(.L_x_285) ;  /* 0x00000000000c0947 */ /* 0x000fea0003800000 */
[----:B------:R-:W0:Y:S02]  /*7f50*/  LDG.E.U8 R16, desc[UR36][R12.64+0xf9] ;  /* 0x0000f9240c107981 */ /* 0x000e24000c1e1100 */
[----:B0-----:R-:W-:-:S05]  /*7f60*/  PRMT R3, R16, 0x8880, RZ ;  /* 0x0000888010037816 */ /* 0x001fca00000000ff */
[----:B------:R-:W-:-:S07]  /*7f70*/  IMAD R2, R3, R18, RZ ;  /* 0x0000001203027224 */ /* 0x000fce00078e02ff */
.L_x_285:
[----:B------:R-:W-:Y:S05]  /*7f80*/  BSYNC B1 ;  /* 0x0000000000017941 */ /* 0x000fea0003800000 */
.L_x_284:
[----:B0-----:R-:W2:Y:S01]  /*7f90*/  LDL.LU R3, [R1+0x1fc] ;  /* 0x0001fc0001037983 */ /* 0x001ea20000300800 */
[----:B------:R-:W-:Y:S01]  /*7fa0*/  BSSY B1, `(.L_x_286) ;  /* 0x0000009000017945 */ /* 0x000fe20003800000 */
[----:B------:R-:W-:Y:S01]  /*7fb0*/  IADD3.X R15, R23, R157, R21, P3, !PT ;  /* 0x0000009d170f7210 */ /* 0x000fe20001ffe415 */
[----:B------:R-:W-:Y:S02]  /*7fc0*/  IMAD.IADD R158, R21, 0x1, R159 ;  /* 0x00000001159e7824 */ /* 0x000fe400078e029f */
[----:B--2---:R-:W-:-:S05]  /*7fd0*/  @!P0 IMAD R3, R3, R17, R2 ;  /* 0x0000001103038224 */ /* 0x004fca00078e0202 */
[----:B------:R0:W-:Y:S01]  /*7fe0*/  @!P0 STG.E.U8 desc[UR36][R10.64+0xf9], R3 ;  /* 0x0000f9030a008986 */ /* 0x0001e2000c101124 */
[----:B------:R-:W-:Y:S05]  /*7ff0*/  @P6 BRA `(.L_x_287) ;  /* 0x00000000000c6947 */ /* 0x000fea0003800000 */
[----:B------:R-:W0:Y:S02]  /*8000*/  LDG.E.U8 R16, desc[UR36][R14.64] ;  /* 0x000000240e107981 */ /* 0x000e24000c1e1100 */
[----:B0-----:R-:W-:-:S05]  /*8010*/  PRMT R3, R16, 0x8880, RZ ;  /* 0x0000888010037816 */ /* 0x001fca00000000ff */
[----:B------:R-:W-:-:S07]  /*8020*/  IMAD R2, R3, R18, RZ ;  /* 0x0000001203027224 */ /* 0x000fce00078e02ff */
.L_x_287:
[----:B------:R-:W-:Y:S05]  /*8030*/  BSYNC B1 ;  /* 0x0000000000017941 */ /* 0x000fea0003800000 */
.L_x_286:
[----:B------:R-:W-:Y:S01]  /*8040*/  ISETP.LT.OR P3, PT, R0, 0x2, !P2 ;  /* 0x000000020000780c */ /* 0x000fe20005761670 */
[----:B0-----:R-:W-:Y:S01]  /*8050*/  @!P6 IMAD R3, R24, R17, R2 ;  /* 0x000000111803e224 */ /* 0x001fe200078e0202 */
[----:B------:R-:W-:Y:S01]  /*8060*/  ISETP.GE.AND P0, PT, R19, 0x89, PT ;  /* 0x000000891300780c */ /* 0x000fe20003f06270 */
[----:B------:R-:W-:Y:S01]  /*8070*/  BSSY B1, `(.L_x_288) ;  /* 0x000000b000017945 */ /* 0x000fe20003800000 */
[----:B------:R-:W-:Y:S02]  /*8080*/  IADD3.X R155, R153, R23, R158, P5, P4 ;  /* 0x00000017999b7210 */ /* 0x000fe40002fe849e */
[----:B------:R0:W-:Y:S01]  /*8090*/  @!P6 STG.E.U8 desc[UR36][R6.64], R3 ;  /* 0x000000030600e986 */ /* 0x0001e2000c101124 */
[C---:B------:R-:W-:Y:S02]  /*80a0*/  ISETP.LT.OR P4, PT, R0.reuse, 0x1, !P0 ;  /* 0x000000010000780c */ /* 0x040fe40004781670 */
[C---:B------:R-:W-:Y:S02]  /*80b0*/  ISETP.LT.OR P5, PT, R0.reuse, 0x2, !P0 ;  /* 0x000000020000780c */ /* 0x040fe400047a1670 */
[----:B------:R-:W-:-:S02]  /*80c0*/  ISETP.LT.OR P6, PT, R0, 0x9, !P2 ;  /* 0x000000090000780c */ /* 0x000fc400057c1670 */
[----:B------:R-:W-:Y:S01]  /*80d0*/  ISETP.LT.OR P1, PT, R0, 0xa, !P2 ;  /* 0x0000000a0000780c */ /* 0x000fe20005721670 */
[----:B------:R-:W-:-:S12]  /*80e0*/  @P3 BRA `(.L_x_289) ;  /* 0x00000000000c3947 */ /* 0x000fd80003800000 */
[----:B------:R-:W0:Y:S02]  /*80f0*/  LDG.E.U8 R16, desc[UR36][R14.64+0x1] ;  /* 0x000001240e107981 */ /* 0x000e24000c1e1100 */
[----:B0-----:R-:W-:-:S05]  /*8100*/  PRMT R3, R16, 0x8880, RZ ;  /* 0x0000888010037816 */ /* 0x001fca00000000ff */
[----:B------:R-:W-:-:S07]  /*8110*/  IMAD R2, R3, R18, RZ ;  /* 0x0000001203027224 */ /* 0x000fce00078e02ff */
.L_x_289:
[----:B------:R-:W-:Y:S05]  /*8120*/  BSYNC B1 ;  /* 0x0000000000017941 */ /* 0x000fea0003800000 */
.L_x_288:
[----:B------:R-:W-:Y:S01]  /*8130*/  @!P3 IMAD R25, R25, R17, R2 ;  /* 0x000000111919b224 */ /* 0x000fe200078e0202 */
[----:B------:R-:W-:Y:S04]  /*8140*/  BSSY B1, `(.L_x_290) ;  /* 0x0000006000017945 */ /* 0x000fe80003800000 */
[----:B------:R1:W-:Y:S01]  /*8150*/  @!P3 STG.E.U8 desc[UR36][R6.64+0x1], R25 ;  /* 0x000001190600b986 */ /* 0x0003e2000c101124 */
[----:B------:R-:W-:Y:S05]  /*8160*/  @P4 BRA `(.L_x_291) ;  /* 0x00000000000c4947 */ /* 0x000fea0003800000 */
[----:B------:R-:W0:Y:S02]  /*8170*/  LDG.E.U8 R16, desc[UR36][R154.64] ;  /* 0x000000249a107981 */ /* 0x000e24000c1e1100 */
[----:B0-----:R-:W-:-:S05]  /*8180*/  PRMT R3, R16, 0x8880, RZ ;  /* 0x0000888010037816 */ /* 0x001fca00000000ff */
[----:B------:R-:W-:-:S07]  /*8190*/  IMAD R2, R3, R18, RZ ;  /* 0x0000001203027224 */ /* 0x000fce00078e02ff */
.L_x_291:
[----:B------:R-:W-:Y:S05]  /*81a0*/  BSYNC B1 ;  /* 0x0000000000017941 */ /* 0x000fea0003800000 */
.L_x_290:
[----:B0-----:R-:W-:Y:S01]  /*81b0*/  @!P4 IMAD R3, R26, R17, R2 ;  /* 0x000000111a03c224 */ /* 0x001fe200078e0202 */
[----:B------:R-:W-:Y:S04]  /*81c0*/  BSSY B1, `(.L_x_292) ;  /* 0x0000006000017945 */ /* 0x000fe80003800000 */
[----:B------:R0:W-:Y:S01]  /*81d0*/  @!P4 STG.E.U8 desc[UR36][R8.64], R3 ;  /* 0x000000030800c986 */ /* 0x0001e2000c101124 */
[----:B------:R-:W-:Y:S05]  /*81e0*/  @P5 BRA `(.L_x_293) ;  /* 0x00000000000c5947 */ /* 0x000fea0003800000 */
[----:B------:R-:W0:Y:S02]  /*81f0*/  LDG.E.U8 R16, desc[UR36][R154.64+0x1] ;  /* 0x000001249a107981 */ /* 0x000e24000c1e1100 */
[----:B0-----:R-:W-:-:S05]  /*8200*/  PRMT R3, R16, 0x8880, RZ ;  /* 0x0000888010037816 */ /* 0x001fca00000000ff */
[----:B------:R-:W-:-:S07]  /*8210*/  IMAD R2, R3, R18, RZ ;  /* 0x0000001203027224 */ /* 0x000fce00078e02ff */
.L_x_293:
[----:B------:R-:W-:Y:S05]  /*8220*/  BSYNC B1 ;  /* 0x0000000000017941 */ /* 0x000fea0003800000 */
.L_x_292:
[----:B------:R-:W-:Y:S01]  /*8230*/  @!P5 IMAD R27, R27, R17, R2 ;  /* 0x000000111b1bd224 */ /* 0x000fe200078e0202 */
[----:B------:R-:W-:Y:S04]  /*8240*/  BSSY B1, `(.L_x_294) ;  /* 0x0000006000017945 */ /* 0x000fe80003800000 */
[----:B------:R2:W-:Y:S01]  /*8250*/  @!P5 STG.E.U8 desc[UR36][R8.64+0x1], R27 ;  /* 0x0000011b0800d986 */ /* 0x0005e2000c101124 */
[----:B------:R-:W-:Y:S05]  /*8260*/  @P6 BRA `(.L_x_295) ;  /* 0x00000000000c6947 */ /* 0x000fea0003800000 */
[----:B------:R-:W0:Y:S02]  /*8270*/  LDG.E.U8 R16, desc[UR36][R14.64+0x8] ;  /* 0x000008240e107981 */ /* 0x000e24000c1e1100 */
[----:B0-----:R-:W-:-:S05]  /*8280*/  PRMT R3, R16, 0x8880, RZ ;  /* 0x0000888010037816 */ /* 0x001fca00000000ff */
[----:B------:R-:W-:-:S07]  /*8290*/  IMAD R2, R3, R18, RZ ;  /* 0x0000001203027224 */ /* 0x000fce00078e02ff */
.L_x_295:
[----:B------:R-:W-:Y:S05]  /*82a0*/  BSYNC B1 ;  /* 0x0000000000017941 */ /* 0x000fea0003800000 */
.L_x_294:
[----:B0-----:R-:W-:Y:S01]  /*82b0*/  @!P6 IMAD R3, R28, R17, R2 ;  /* 0x000000111c03e224 */ /* 0x001fe200078e0202 */
[----:B------:R-:W-:Y:S04]  /*82c0*/  BSSY B1, `(.L_x_296) ;  /* 0x0000006000017945 */ /* 0x000fe80003800000 */
[----:B------:R0:W-:Y:S01]  /*82d0*/  @!P6 STG.E.U8 desc[UR36][R6.64+0x8], R3 ;  /* 0x000008030600e986 */ /* 0x0001e2000c101124 */
[----:B------:R-:W-:Y:S05]  /*82e0*/  @P1 BRA `(.L_x_297) ;  /* 0x00000000000c1947 */ /* 0x000fea0003800000 */
[----:B------:R-:W0:Y:S02]  /*82f0*/  LDG.E.U8 R16, desc[UR36][R14.64+0x9] ;  /* 0x000009240e107981 */ /* 0x000e24000c1e1100 */
[----:B0-----:R-:W-:-:S05]  /*8300*/  PRMT R3, R16, 0x8880, RZ ;  /* 0x0000888010037816 */ /* 0x001fca00000000ff */
[----:B------:R-:W-:-:S07]  /*8310*/  IMAD R2, R3, R18, RZ ;  /* 0x0000001203027224 */ /* 0x000fce00078e02ff */
.L_x_297:
[----:B------:R-:W-:Y:S05]  /*8320*/  BSYNC B1 ;  /* 0x0000000000017941 */ /* 0x000fea0003800000 */
.L_x_296:
[C---:B------:R-:W-:Y:S01]  /*8330*/  ISETP.LT.OR P4, PT, R0.reuse, 0x9, !P0 ;  /* 0x000000090000780c */ /* 0x040fe20004781670 */
[----:B------:R-:W-:Y:S01]  /*8340*/  @!P1 IMAD R29, R29, R17, R2 ;  /* 0x000000111d1d9224 */ /* 0x000fe200078e0202 */
[----:B------:R-:W-:Y:S01]  /*8350*/  BSSY B1, `(.L_x_298) ;  /* 0x000000a000017945 */ /* 0x000fe20003800000 */
[C---:B------:R-:W-:Y:S02]  /*8360*/  ISETP.LT.OR P3, PT, R0.reuse, 0xa, !P0 ;  /* 0x0000000a0000780c */ /* 0x040fe40004761670 */
[C---:B------:R-:W-:Y:S01]  /*8370*/  ISETP.LT.OR P5, PT, R0.reuse, 0x11, !P2 ;  /* 0x000000110000780c */ /* 0x040fe200057a1670 */
[----:B------:R3:W-:Y:S01]  /*8380*/  @!P1 STG.E.U8 desc[UR36][R6.64+0x9], R29 ;  /* 0x0000091d06009986 */ /* 0x0007e2000c101124 */
[C---:B------:R-:W-:Y:S02]  /*8390*/  ISETP.LT.OR P6, PT, R0.reuse, 0x12, !P2 ;  /* 0x000000120000780c */ /* 0x040fe400057c1670 */
[----:B------:R-:W-:-:S04]  /*83a0*/  ISETP.LT.OR P1, PT, R0, 0x11, !P0 ;  /* 0x000000110000780c */ /* 0x000fc80004721670 */
[----:B------:R-:W-:Y:S09]  /*83b0*/  @P4 BRA `(.L_x_299) ;  /* 0x00000000000c4947 */ /* 0x000ff20003800000 */
[----:B------:R-:W0:Y:S02]  /*83c0*/  LDG.E.U8 R16, desc[UR36][R154.64+0x8] ;  /* 0x000008249a107981 */ /* 0x000e24000c1e1100 */
[----:B0-----:R-:W-:-:S05]  /*83d0*/  PRMT R3, R16, 0x8880, RZ ;  /* 0x0000888010037816 */ /* 0x001fca00000000ff */
[----:B------:R-:W-:-:S07]  /*83e0*/  IMAD R2, R3, R18, RZ ;  /* 0x0000001203027224 */ /* 0x000fce00078e02ff */
.L_x_299:
[----:B------:R-:W-:Y:S05]  /*83f0*/  BSYNC B1 ;  /* 0x0000000000017941 */ /* 0x000fea0003800000 */
.L_x_298:
[----:B0-----:R-:W-:Y:S01]  /*8400*/  @!P4 IMAD R3, R30, R17, R2 ;  /* 0x000000111e03c224 */ /* 0x001fe200078e0202 */
[----:B------:R-:W-:Y:S04]  /*8410*/  BSSY B1, `(.L_x_300) ;  /* 0x0000006000017945 */ /* 0x000fe80003800000 */
[----:B------:R0:W-:Y:S01]  /*8420*/  @!P4 STG.E.U8 desc[UR36][R8.64+0x8], R3 ;  /* 0x000008030800c986 */ /* 0x0001e2000c101124 */
[----:B------:R-:W-:Y:S05]  /*8430*/  @P3 BRA `(.L_x_301) ;  /* 0x00000000000c3947 */ /* 0x000fea0003800000 */
[----:B------:R-:W0:Y:S02]  /*8440*/  LDG.E.U8 R16, desc[UR36][R154.64+0x9] ;  /* 0x000009249a107981 */ /* 0x000e24000c1e1100 */
[----:B0-----:R-:W-:-:S05]  /*8450*/  PRMT R3, R16, 0x8880, RZ ;  /* 0x0000888010037816 */ /* 0x001fca00000000ff */
[----:B------:R-:W-:-:S07]  /*8460*/  IMAD R2, R3, R18, RZ ;  /* 0x0000001203027224 */ /* 0x000fce00078e02ff */
.L_x_301:
[----:B------:R-:W-:Y:S05]  /*8470*/  BSYNC B1 ;  /* 0x0000000000017941 */ /* 0x000fea0003800000 */
.L_x_300:
[----:B------:R-:W-:Y:S01]  /*8480*/  @!P3 IMAD R31, R31, R17, R2 ;  /* 0x000000111f1fb224 */ /* 0x000fe200078e0202 */
[----:B------:R-:W-:Y:S04]  /*8490*/  BSSY B1, `(.L_x_302) ;  /* 0x0000006000017945 */ /* 0x000fe80003800000 */
[----:B------:R4:W-:Y:S01]  /*84a0*/  @!P3 STG.E.U8 desc[UR36][R8.64+0x9], R31 ;  /* 0x0000091f0800b986 */ /* 0x0009e2000c101124 */
[----:B------:R-:W-:Y:S05]  /*84b0*/  @P5 BRA `(.L_x_303) ;  /* 0x00000000000c5947 */ /* 0x000fea0003800000 */
[----:B------:R-:W0:Y:S02]  /*84c0*/  LDG.E.U8 R16, desc[UR36][R14.64+0x10] ;  /* 0x000010240e107981 */ /* 0x000e24000c1e1100 */
[----:B0-----:R-:W-:-:S05]  /*84d0*/  PRMT R3, R16, 0x8880, RZ ;  /* 0x0000888010037816 */ /* 0x001fca00000000ff */
[----:B------:R-:W-:-:S07]  /*84e0*/  IMAD R2, R3, R18, RZ ;  /* 0x0000001203027224 */ /* 0x000fce00078e02ff */
.L_x_303:
[----:B------:R-:W-:Y:S05]  /*84f0*/  BSYNC B1 ;  /* 0x0000000000017941 */ /* 0x000fea0003800000 */
.L_x_302:
[----:B0-----:R-:W-:Y:S01]  /*8500*/  @!P5 IMAD R3, R32, R17, R2 ;  /* 0x000000112003d224 */ /* 0x001fe200078e0202 */
[----:B------:R-:W-:Y:S04]  /*8510*/  BSSY B1, `(.L_x_304) ;  /* 0x0000006000017945 */ /* 0x000fe80003800000 */
[----:B------:R0:W-:Y:S01]  /*8520*/  @!P5 STG.E.U8 desc[UR36][R6.64+0x10], R3 ;  /* 0x000010030600d986 */ /* 0x0001e2000c101124 */
[----:B------:R-:W-:Y:S05]  /*8530*/  @P6 BRA `(.L_x_305) ;  /* 0x00000000000c6947 */ /* 0x000fea0003800000 */
[----:B------:R-:W0:Y:S02]  /*8540*/  LDG.E.U8 R16, desc[UR36][R14.64+0x11] ;  /* 0x000011240e107981 */ /* 0x000e24000c1e1100 */
[----:B0-----:R-:W-:-:S05]  /*8550*/  PRMT R3, R16, 0x8880, RZ ;  /* 0x0000888010037816 */ /* 0x001fca00000000ff */
[----:B------:R-:W-:-:S07]  /*8560*/  IMAD R2, R3, R18, RZ ;  /* 0x0000001203027224 */ /* 0x000fce00078e02ff */
.L_x_305:
[----:B------:R-:W-:Y:S05]  /*8570*/  BSYNC B1 ;  /* 0x0000000000017941 */ /* 0x000fea0003800000 */
.L_x_304:
[----:B------:R-:W-:Y:S01]  /*8580*/  @!P6 IMAD R33, R33, R17, R2 ;  /* 0x000000112121e224 */ /* 0x000fe200078e0202 */
[----:B------:R-:W-:Y:S04]  /*8590*/  BSSY B1, `(.L_x_306) ;  /* 0x0000006000017945 */ /* 0x000fe80003800000 */
[----:B------:R0:W-:Y:S01]  /*85a0*/  @!P6 STG.E.U8 desc[UR36][R6.64+0x11], R33 ;  /* 0x000011210600e986 */ /* 0x0001e2000c101124 */
[----:B------:R-:W-:Y:S05]  /*85b0*/  @P1 BRA `(.L_x_307) ;  /* 0x00000000000c1947 */ /* 0x000fea0003800000 */
[----:B------:R-:W0:Y:S02]  /*85c0*/  LDG.E.U8 R16, desc[UR36][R154.64+0x10] ;  /* 0x000010249a107981 */ /* 0x000e24000c1e1100 */
[----:B0-----:R-:W-:-:S05]  /*85d0*/  PRMT R3, R16, 0x8880, RZ ;  /* 0x0000888010037816 */ /* 0x001fca00000000ff */
[----:B------:R-:W-:-:S07]  /*85e0*/  IMAD R2, R3, R18, RZ ;  /* 0x0000001203027224 */ /* 0x000fce00078e02ff */
.L_x_307:
[----:B------:R-:W-:Y:S05]  /*85f0*/  BSYNC B1 ;  /* 0x0000000000017941 */ /* 0x000fea0003800000 */
.L_x_306:
[----:B------:R-:W-:Y:S01]  /*8600*/  ISETP.LT.OR P4, PT, R0, 0x12, !P0 ;  /* 0x000000120000780c */ /* 0x000fe20004781670 */
[----:B0-----:R-:W-:Y:S01]  /*8610*/  @!P1 IMAD R3, R34, R17, R2 ;  /* 0x0000001122039224 */ /* 0x001fe200078e0202 */
        /* <DEDUP_REMOVED lines=10> */
.L_x_309:
[----:B------:R-:W-:Y:S05]  /*86c0*/  BSYNC B1 ;  /* 0x0000000000017941 */ /* 0x000fea0003800000 */
.L_x_308:
[----:B------:R-:W-:Y:S01]  /*86d0*/  @!P4 IMAD R35, R35, R17, R2 ;  /* 0x000000112323c224 */ /* 0x000fe200078e0202 */
[----:B------:R-:W-:Y:S04]  /*86e0*/  BSSY B1, `(.L_x_310) ;  /* 0x0000006000017945 */ /* 0x000fe80003800000 */
[----:B------:R0:W-:Y:S01]  /*86f0*/  @!P4 STG.E.U8 desc[UR36][R8.64+0x11], R35 ;  /* 0x000011230800c986 */ /* 0x0001e2000c101124 */
[----:B------:R-:W-:Y:S05]  /*8700*/  @P3 BRA `(.L_x_311) ;  /* 0x00000000000c3947 */ /* 0x000fea0003800000 */
[----:B------:R-:W0:Y:S02]  /*8710*/  LDG.E.U8 R16, desc[UR36][R14.64+0x18] ;  /* 0x000018240e107981 */ /* 0x000e24000c1e1100 */
[----:B0-----:R-:W-:-:S05]  /*8720*/  PRMT R3, R16, 0x8880, RZ ;  /* 0x0000888010037816 */ /* 0x001fca00000000ff */
[----:B------:R-:W-:-:S07]  /*8730*/  IMAD R2, R3, R18, RZ ;  /* 0x0000001203027224 */ /* 0x000fce00078e02ff */
.L_x_311:
[----:B------:R-:W-:Y:S05]  /*8740*/  BSYNC B1 ;  /* 0x0000000000017941 */ /* 0x000fea0003800000 */
.L_x_310:
[----:B0-----:R-:W-:Y:S01]  /*8750*/  @!P3 IMAD R3, R36, R17, R2 ;  /* 0x000000112403b224 */ /* 0x001fe200078e0202 */
[----:B------:R-:W-:Y:S04]  /*8760*/  BSSY B1, `(.L_x_312) ;  /* 0x0000006000017945 */ /* 0x000fe80003800000 */
[----:B------:R0:W-:Y:S01]  /*8770*/  @!P3 STG.E.U8 desc[UR36][R6.64+0x18], R3 ;  /* 0x000018030600b986 */ /* 0x0001e2000c101124 */
[----:B------:R-:W-:Y:S05]  /*8780*/  @P5 BRA `(.L_x_313) ;  /* 0x00000000000c5947 */ /* 0x000fea0003800000 */
[----:B------:R-:W0:Y:S02]  /*8790*/  LDG.E.U8 R16, desc[UR36][R14.64+0x19] ;  /* 0x000019240e107981 */ /* 0x000e24000c1e1100 */
[----:B0-----:R-:W-:-:S05]  /*87a0*/  PRMT R3, R16, 0x8880, RZ ;  /* 0x0000888010037816 */ /* 0x001fca00000000ff */
[----:B------:R-:W-:-:S07]  /*87b0*/  IMAD R2, R3, R18, RZ ;  /* 0x0000001203027224 */ /* 0x000fce00078e02ff */
.L_x_313:
[----:B------:R-:W-:Y:S05]  /*87c0*/  BSYNC B1 ;  /* 0x0000000000017941 */ /* 0x000fea0003800000 */
.L_x_312:
[----:B------:R-:W-:Y:S01]  /*87d0*/  @!P5 IMAD R37, R37, R17, R2 ;  /* 0x000000112525d224 */ /* 0x000fe200078e0202 */
[----:B------:R-:W-:Y:S04]  /*87e0*/  BSSY B1, `(.L_x_314) ;  /* 0x0000006000017945 */ /* 0x000fe80003800000 */
[----:B------:R0:W-:Y:S01]  /*87f0*/  @!P5 STG.E.U8 desc[UR36][R6.64+0x19], R37 ;  /* 0x000019250600d986 */ /* 0x0001e2000c101124 */
[----:B------:R-:W-:Y:S05]  /*8800*/  @P6 BRA `(.L_x_315) ;  /* 0x00000000000c6947 */ /* 0x000fea0003800000 */
[----:B------:R-:W0:Y:S02]  /*8810*/  LDG.E.U8 R16, desc[UR36][R154.64+0x18] ;  /* 0x000018249a107981 */ /* 0x000e24000c1e1100 */
[----:B0-----:R-:W-:-:S05]  /*8820*/  PRMT R3, R16, 0x8880, RZ ;  /* 0x0000888010037816 */ /* 0x001fca00000000ff */
[----:B------:R-:W-:-:S07]  /*8830*/  IMAD R2, R3, R18, RZ ;  /* 0x0000001203027224 */ /* 0x000fce00078e02ff */
.L_x_315:
[----:B------:R-:W-:Y:S05]  /*8840*/  BSYNC B1 ;  /* 0x0000000000017941 */ /* 0x000fea0003800000 */
.L_x_314:
[----:B0-----:R-:W-:Y:S01]  /*8850*/  @!P6 IMAD R3, R38, R17, R2 ;  /* 0x000000112603e224 */ /* 0x001fe200078e0202 */
[----:B------:R-:W-:Y:S04]  /*8860*/  BSSY B1, `(.L_x_316) ;  /* 0x0000006000017945 */ /* 0x000fe80003800000 */
[----:B------:R0:W-:Y:S01]  /*8870*/  @!P6 STG.E.U8 desc[UR36][R8.64+0x18], R3 ;  /* 0x000018030800e986 */ /* 0x0001e2000c101124 */
[----:B------:R-:W-:Y:S05]  /*8880*/  @P1 BRA `(.L_x_317) ;  /* 0x00000000000c1947 */ /* 0x000fea0003800000 */
[----:B------:R-:W0:Y:S02]  /*8890*/  LDG.E.U8 R16, desc[UR36][R154.64+0x19] ;  /* 0x000019249a107981 */ /* 0x000e24000c1e1100 */
[----:B0-----:R-:W-:-:S05]  /*88a0*/  PRMT R3, R16, 0x8880, RZ ;  /* 0x0000888010037816 */ /* 0x001fca00000000ff */
[----:B------:R-:W-:-:S07]  /*88b0*/  IMAD R2, R3, R18, RZ ;  /* 0x0000001203027224 */ /* 0x000fce00078e02ff */
.L_x_317:
[----:B------:R-:W-:Y:S05]  /*88c0*/  BSYNC B1 ;  /* 0x0000000000017941 */ /* 0x000fea0003800000 */
.L_x_316:
        /* <DEDUP_REMOVED lines=12> */
.L_x_319:
[----:B------:R-:W-:Y:S05]  /*8990*/  BSYNC B1 ;  /* 0x0000000000017941 */ /* 0x000fea0003800000 */
.L_x_318:
[----:B0-----:R-:W-:Y:S01]  /*89a0*/  @!P4 IMAD R3, R40, R17, R2 ;  /* 0x000000112803c224 */ /* 0x001fe200078e0202 */
[----:B------:R-:W-:Y:S04]  /*89b0*/  BSSY B1, `(.L_x_320) ;  /* 0x0000006000017945 */ /* 0x000fe80003800000 */
[----:B------:R0:W-:Y:S01]  /*89c0*/  @!P4 STG.E.U8 desc[UR36][R6.64+0x20], R3 ;  /* 0x000020030600c986 */ /* 0x0001e2000c101124 */
[----:B------:R-:W-:Y:S05]  /*89d0*/  @P3 BRA `(.L_x_321) ;  /* 0x00000000000c3947 */ /* 0x000fea0003800000 */
[----:B------:R-:W0:Y:S02]  /*89e0*/  LDG.E.U8 R16, desc[UR36][R14.64+0x21] ;  /* 0x000021240e107981 */ /* 0x000e24000c1e1100 */
[----:B0-----:R-:W-:-:S05]  /*89f0*/  PRMT R3, R16, 0x8880, RZ ;  /* 0x0000888010037816 */ /* 0x001fca00000000ff */
[----:B------:R-:W-:-:S07]  /*8a00*/  IMAD R2, R3, R18, RZ ;  /* 0x0000001203027224 */ /* 0x000fce00078e02ff */
.L_x_321:
[----:B------:R-:W-:Y:S05]  /*8a10*/  BSYNC B1 ;  /* 0x0000000000017941 */ /* 0x000fea0003800000 */
.L_x_320:
[----:B------:R-:W-:Y:S01]  /*8a20*/  @!P3 IMAD R41, R41, R17, R2 ;  /* 0x000000112929b224 */ /* 0x000fe200078e0202 */
[----:B------:R-:W-:Y:S04]  /*8a30*/  BSSY B1, `(.L_x_322) ;  /* 0x0000006000017945 */ /* 0x000fe80003800000 */
[----:B------:R0:W-:Y:S01]  /*8a40*/  @!P3 STG.E.U8 desc[UR36][R6.64+0x21], R41 ;  /* 0x000021290600b986 */ /* 0x0001e2000c101124 */
[----:B------:R-:W-:Y:S05]  /*8a50*/  @P5 BRA `(.L_x_323) ;  /* 0x00000000000c5947 */ /* 0x000fea0003800000 */
[----:B------:R-:W0:Y:S02]  /*8a60*/  LDG.E.U8 R16, desc[UR36][R154.64+0x20] ;  /* 0x000020249a107981 */ /* 0x000e24000c1e1100 */
[----:B0-----:R-:W-:-:S05]  /*8a70*/  PRMT R3, R16, 0x8880, RZ ;  /* 0x0000888010037816 */ /* 0x001fca00000000ff */
[----:B------:R-:W-:-:S07]  /*8a80*/  IMAD R2, R3, R18, RZ ;  /* 0x0000001203027224 */ /* 0x000fce00078e02ff */
.L_x_323:
[----:B------:R-:W-:Y:S05]  /*8a90*/  BSYNC B1 ;  /* 0x0000000000017941 */ /* 0x000fea0003800000 */
.L_x_322:
[----:B0-----:R-:W-:Y:S01]  /*8aa0*/  @!P5 IMAD R3, R42, R17, R2 ;  /* 0x000000112a03d224 */ /* 0x001fe200078e0202 */
[----:B------:R-:W-:Y:S04]  /*8ab0*/  BSSY B1, `(.L_x_324) ;  /* 0x0000006000017945 */ /* 0x000fe80003800000 */
[----:B------:R0:W-:Y:S01]  /*8ac0*/  @!P5 STG.E.U8 desc[UR36][R8.64+0x20], R3 ;  /* 0x000020030800d986 */ /* 0x0001e2000c101124 */
[----:B------:R-:W-:Y:S05]  /*8ad0*/  @P6 BRA `(.L_x_325) ;  /* 0x00000000000c6947 */ /* 0x000fea0003800000 */
[----:B------:R-:W0:Y:S02]  /*8ae0*/  LDG.E.U8 R16, desc[UR36][R154.64+0x21] ;  /* 0x000021249a107981 */ /* 0x000e24000c1e1100 */
[----:B0-----:R-:W-:-:S05]  /*8af0*/  PRMT R3, R16, 0x8880, RZ ;  /* 0x0000888010037816 */ /* 0x001fca00000000ff */
[----:B------:R-:W-:-:S07]  /*8b00*/  IMAD R2, R3, R18, RZ ;  /* 0x0000001203027224 */ /* 0x000fce00078e02ff */
.L_x_325:
[----:B------:R-:W-:Y:S05]  /*8b10*/  BSYNC B1 ;  /* 0x0000000000017941 */ /* 0x000fea0003800000 */
.L_x_324:
[----:B------:R-:W-:Y:S01]  /*8b20*/  @!P6 IMAD R43, R43, R17, R2 ;  /* 0x000000112b2be224 */ /* 0x000fe200078e0202 */
[----:B------:R-:W-:Y:S04]  /*8b30*/  BSSY B1, `(.L_x_326) ;  /* 0x0000006000017945 */ /* 0x000fe80003800000 */
[----:B------:R0:W-:Y:S01]  /*8b40*/  @!P6 STG.E.U8 desc[UR36][R8.64+0x21], R43 ;  /* 0x0000212b0800e986 */ /* 0x0001e2000c101124 */
[----:B------:R-:W-:Y:S05]  /*8b50*/  @P1 BRA `(.L_x_327) ;  /* 0x00000000000c1947 */ /* 0x000fea0003800000 */
[----:B------:R-:W0:Y:S02]  /*8b60*/  LDG.E.U8 R16, desc[UR36][R14.64+0x28] ;  /* 0x000028240e107981 */ /* 0x000e24000c1e1100 */
[----:B0-----:R-:W-:-:S05]  /*8b70*/  PRMT R3, R16, 0x8880, RZ ;  /* 0x0000888010037816 */ /* 0x001fca00000000ff */
[----:B------:R-:W-:-:S07]  /*8b80*/  IMAD R2, R3, R18, RZ ;  /* 0x0000001203027224 */ /* 0x000fce00078e02ff */
.L_x_327:
[----:B------:R-:W-:Y:S05]  /*8b90*/  BSYNC B1 ;  /* 0x0000000000017941 */ /* 0x000fea0003800000 */
.L_x_326:
        /* <DEDUP_REMOVED lines=12> */
.L_x_329:
[----:B------:R-:W-:Y:S05]  /*8c60*/  BSYNC B1 ;  /* 0x0000000000017941 */ /* 0x000fea0003800000 */
.L_x_328:
[----:B------:R-:W-:Y:S01]  /*8c70*/  @!P4 IMAD R45, R45, R17, R2 ;  /* 0x000000112d2dc224 */ /* 0x000fe200078e0202 */
[----:B------:R-:W-:Y:S04]  /*8c80*/  BSSY B1, `(.L_x_330) ;  /* 0x0000006000017945 */ /* 0x000fe80003800000 */
[----:B------:R0:W-:Y:S01]  /*8c90*/  @!P4 STG.E.U8 desc[UR36][R6.64+0x29], R45 ;  /* 0x0000292d0600c986 */ /* 0x0001e2000c101124 */
[----:B------:R-:W-:Y:S05]  /*8ca0*/  @P3 BRA `(.L_x_331) ;  /* 0x00000000000c3947 */ /* 0x000fea0003800000 */
[----:B------:R-:W0:Y:S02]  /*8cb0*/  LDG.E.U8 R16, desc[UR36][R154.64+0x28] ;  /* 0x000028249a107981 */ /* 0x000e24000c1e1100 */
[----:B0-----:R-:W-:-:S05]  /*8cc0*/  PRMT R3, R16, 0x8880, RZ ;  /* 0x0000888010037816 */ /* 0x001fca00000000ff */
[----:B------:R-:W-:-:S07]  /*8cd0*/  IMAD R2, R3, R18, RZ ;  /* 0x0000001203027224 */ /* 0x000fce00078e02ff */
.L_x_331:
[----:B------:R-:W-:Y:S05]  /*8ce0*/  BSYNC B1 ;  /* 0x0000000000017941 */ /* 0x000fea0003800000 */
.L_x_330:
[----:B0-----:R-:W-:Y:S01]  /*8cf0*/  @!P3 IMAD R3, R46, R17, R2 ;  /* 0x000000112e03b224 */ /* 0x001fe200078e0202 */
[----:B------:R-:W-:Y:S04]  /*8d00*/  BSSY B1, `(.L_x_332) ;  /* 0x0000006000017945 */ /* 0x000fe80003800000 */
[----:B------:R0:W-:Y:S01]  /*8d10*/  @!P3 STG.E.U8 desc[UR36][R8.64+0x28], R3 ;  /* 0x000028030800b986 */ /* 0x0001e2000c101124 */
[----:B------:R-:W-:Y:S05]  /*8d20*/  @P5 BRA `(.L_x_333) ;  /* 0x00000000000c5947 */ /* 0x000fea0003800000 */
[----:B------:R-:W0:Y:S02]  /*8d30*/  LDG.E.U8 R16, desc[UR36][R154.64+0x29] ;  /* 0x000029249a107981 */ /* 0x000e24000c1e1100 */
[----:B0-----:R-:W-:-:S05]  /*8d40*/  PRMT R3, R16, 0x8880, RZ ;  /* 0x0000888010037816 */ /* 0x001fca00000000ff */
[----:B------:R-:W-:-:S07]  /*8d50*/  IMAD R2, R3, R18, RZ ;  /* 0x0000001203027224 */ /* 0x000fce00078e02ff */
.L_x_333:
[----:B------:R-:W-:Y:S05]  /*8d60*/  BSYNC B1 ;  /* 0x0000000000017941 */ /* 0x000fea0003800000 */
.L_x_332:
[----:B------:R-:W-:Y:S01]  /*8d70*/  @!P5 IMAD R47, R47, R17, R2 ;  /* 0x000000112f2fd224 */ /* 0x000fe200078e0202 */
[----:B------:R-:W-:Y:S04]  /*8d80*/  BSSY B1, `(.L_x_334) ;  /* 0x0000006000017945 */ /* 0x000fe80003800000 */
[----:B------:R0:W-:Y:S01]  /*8d90*/  @!P5 STG.E.U8 desc[UR36][R8.64+0x29], R47 ;  /* 0x0000292f0800d986 */ /* 0x0001e2000c101124 */
[----:B------:R-:W-:Y:S05]  /*8da0*/  @P6 BRA `(.L_x_335) ;  /* 0x00000000000c6947 */ /* 0x000fea0003800000 */
[----:B------:R-:W0:Y:S02]  /*8db0*/  LDG.E.U8 R16, desc[UR36][R14.64+0x30] ;  /* 0x000030240e107981 */ /* 0x000e24000c1e1100 */
[----:B0-----:R-:W-:-:S05]  /*8dc0*/  PRMT R3, R16, 0x8880, RZ ;  /* 0x0000888010037816 */ /* 0x001fca00000000ff */
[----:B------:R-:W-:-:S07]  /*8dd0*/  IMAD R2, R3, R18, RZ ;  /* 0x0000001203027224 */ /* 0x000fce00078e02ff */
.L_x_335:
[----:B------:R-:W-:Y:S05]  /*8de0*/  BSYNC B1 ;  /* 0x0000000000017941 */ /* 0x000fea0003800000 */
.L_x_334:
[----:B0-----:R-:W-:Y:S01]  /*8df0*/  @!P6 IMAD R3, R48, R17, R2 ;  /* 0x000000113003e224 */ /* 0x001fe200078e0202 */
[----:B------:R-:W-:Y:S04]  /*8e00*/  BSSY B1, `(.L_x_336) ;  /* 0x0000006000017945 */ /* 0x000fe80003800000 */
[----:B------:R0:W-:Y:S01]  /*8e10*/  @!P6 STG.E.U8 desc[UR36][R6.64+0x30], R3 ;  /* 0x000030030600e986 */ /* 0x0001e2000c101124 */
[----:B------:R-:W-:Y:S05]  /*8e20*/  @P1 BRA `(.L_x_337) ;  /* 0x00000000000c1947 */ /* 0x000fea0003800000 */
[----:B------:R-:W0:Y:S02]  /*8e30*/  LDG.E.U8 R16, desc[UR36][R14.64+0x31] ;  /* 0x000031240e107981 */ /* 0x000e24000c1e1100 */
[----:B0-----:R-:W-:-:S05]  /*8e40*/  PRMT R3, R16, 0x8880, RZ ;  /* 0x0000888010037816 */ /* 0x001fca00000000ff */
[----:B------:R-:W-:-:S07]  /*8e50*/  IMAD R2, R3, R18, RZ ;  /* 0x0000001203027224 */ /* 0x000fce00078e02ff */
.L_x_337:
[----:B------:R-:W-:Y:S05]  /*8e60*/  BSYNC B1 ;  /* 0x0000000000017941 */ /* 0x000fea0003800000 */
.L_x_336:
        /* <DEDUP_REMOVED lines=12> */
.L_x_339:
[----:B------:R-:W-:Y:S05]  /*8f30*/  BSYNC B1 ;  /* 0x0000000000017941 */ /* 0x000fea0003800000 */
.L_x_338:
[----:B0-----:R-:W-:Y:S01]  /*8f40*/  @!P4 IMAD R3, R50, R17, R2 ;  /* 0x000000113203c224 */ /* 0x001fe200078e0202 */
[----:B------:R-:W-:Y:S04]  /*8f50*/  BSSY B1, `(.L_x_340) ;  /* 0x0000006000017945 */ /* 0x000fe80003800000 */
[----:B------:R0:W-:Y:S01]  /*8f60*/  @!P4 STG.E.U8 desc[UR36][R8.64+0x30], R3 ;  /* 0x000030030800c986 */ /* 0x0001e2000c101124 */
[----:B------:R-:W-:Y:S05]  /*8f70*/  @P3 BRA `(.L_x_341) ;  /* 0x00000000000c3947 */ /* 0x000fea0003800000 */
[----:B------:R-:W0:Y:S02]  /*8f80*/  LDG.E.U8 R16, desc[UR36][R154.64+0x31] ;  /* 0x000031249a107981 */ /* 0x000e24000c1e1100 */
[----:B0-----:R-:W-:-:S05]  /*8f90*/  PRMT R3, R16, 0x8880, RZ ;  /* 0x0000888010037816 */ /* 0x001fca00000000ff */
[----:B------:R-:W-:-:S07]  /*8fa0*/  IMAD R2, R3, R18, RZ ;  /* 0x0000001203027224 */ /* 0x000fce00078e02ff */
.L_x_341:
[----:B------:R-:W-:Y:S05]  /*8fb0*/  BSYNC B1 ;  /* 0x0000000000017941 */ /* 0x000fea0003800000 */
.L_x_340:
[----:B------:R-:W-:Y:S01]  /*8fc0*/  @!P3 IMAD R51, R51, R17, R2 ;  /* 0x000000113333b224 */ /* 0x000fe200078e0202 */
[----:B------:R-:W-:Y:S04]  /*8fd0*/  BSSY B1, `(.L_x_342) ;  /* 0x0000006000017945 */ /* 0x000fe80003800000 */
[----:B------:R0:W-:Y:S01]  /*8fe0*/  @!P3 STG.E.U8 desc[UR36][R8.64+0x31], R51 ;  /* 0x000031330800b986 */ /* 0x0001e2000c101124 */
[----:B------:R-:W-:Y:S05]  /*8ff0*/  @P5 BRA `(.L_x_343) ;  /* 0x00000000000c5947 */ /* 0x000fea0003800000 */
[----:B------:R-:W0:Y:S02]  /*9000*/  LDG.E.U8 R16, desc[UR36][R14.64+0x38] ;  /* 0x000038240e107981 */ /* 0x000e24000c1e1100 */
[----:B0-----:R-:W-:-:S05]  /*9010*/  PRMT R3, R16, 0x8880, RZ ;  /* 0x0000888010037816 */ /* 0x001fca00000000ff */
[----:B------:R-:W-:-:S07]  /*9020*/  IMAD R2, R3, R18, RZ ;  /* 0x0000001203027224 */ /* 0x000fce00078e02ff */
.L_x_343:
[----:B------:R-:W-:Y:S05]  /*9030*/  BSYNC B1 ;  /* 0x0000000000017941 */ /* 0x000fea0003800000 */
.L_x_342:
[----:B0-----:R-:W-:Y:S01]  /*9040*/  @!P5 IMAD R3, R52, R17, R2 ;  /* 0x000000113403d224 */ /* 0x001fe200078e0202 */
[----:B------:R-:W-:Y:S04]  /*9050*/  BSSY B1, `(.L_x_344) ;  /* 0x0000006000017945 */ /* 0x000fe80003800000 */
[----:B------:R0:W-:Y:S01]  /*9060*/  @!P5 STG.E.U8 desc[UR36][R6.64+0x38], R3 ;  /* 0x000038030600d986 */ /* 0x0001e2000c101124 */
[----:B------:R-:W-:Y:S05]  /*9070*/  @P6 BRA `(.L_x_345) ;  /* 0x00000000000c6947 */ /* 0x000fea0003800000 */
[----:B------:R-:W0:Y:S02]  /*9080*/  LDG.E.U8 R16, desc[UR36][R14.64+0x39] ;  /* 0x000039240e107981 */ /* 0x000e24000c1e1100 */
[----:B0-----:R-:W-:-:S05]  /*9090*/  PRMT R3, R16, 0x8880, RZ ;  /* 0x0000888010037816 */ /* 0x001fca00000000ff */
[----:B------:R-:W-:-:S07]  /*90a0*/  IMAD R2, R3, R18, RZ ;  /* 0x0000001203027224 */ /* 0x000fce00078e02ff */
.L_x_345:
[----:B------:R-:W-:Y:S05]  /*90b0*/  BSYNC B1 ;  /* 0x0000000000017941 */ /* 0x000fea0003800000 */
.L_x_344:
[----:B------:R-:W-:Y:S01]  /*90c0*/  @!P6 IMAD R53, R53, R17, R2 ;  /* 0x000000113535e224 */ /* 0x000fe200078e0202 */
[----:B------:R-:W-:Y:S04]  /*90d0*/  BSSY B1, `(.L_x_346) ;  /* 0x0000006000017945 */ /* 0x000fe80003800000 */
[----:B------:R0:W-:Y:S01]  /*90e0*/  @!P6 STG.E.U8 desc[UR36][R6.64+0x39], R53 ;  /* 0x000039350600e986 */ /* 0x0001e2000c101124 */
[----:B------:R-:W-:Y:S05]  /*90f0*/  @P1 BRA `(.L_x_347) ;  /* 0x00000000000c1947 */ /* 0x000fea0003800000 */
[----:B------:R-:W0:Y:S02]  /*9100*/  LDG.E.U8 R16, desc[UR36][R154.64+0x38] ;  /* 0x000038249a107981 */ /* 0x000e24000c1e1100 */
[----:B0-----:R-:W-:-:S05]  /*9110*/  PRMT R3, R16, 0x8880, RZ ;  /* 0x0000888010037816 */ /* 0x001fca00000000ff */
[----:B------:R-:W-:-:S07]  /*9120*/  IMAD R2, R3, R18, RZ ;  /* 0x0000001203027224 */ /* 0x000fce00078e02ff */
.L_x_347:
[----:B------:R-:W-:Y:S05]  /*9130*/  BSYNC B1 ;  /* 0x0000000000017941 */ /* 0x000fea0003800000 */
.L_x_346:
        /* <DEDUP_REMOVED lines=12> */
.L_x_349:
[----:B------:R-:W-:Y:S05]  /*9200*/  BSYNC B1 ;  /* 0x0000000000017941 */ /* 0x000fea0003800000 */
.L_x_348:
[----:B------:R-:W-:Y:S01]  /*9210*/  @!P4 IMAD R55, R55, R17, R2 ;  /* 0x000000113737c224 */ /* 0x000fe200078e0202 */
[----:B------:R-:W-:Y:S04]  /*9220*/  BSSY B1, `(.L_x_350) ;  /* 0x0000006000017945 */ /* 0x000fe80003800000 */
[----:B------:R0:W-:Y:S01]  /*9230*/  @!P4 STG.E.U8 desc[UR36][R8.64+0x39], R55 ;  /* 0x000039370800c986 */ /* 0x0001e2000c101124 */
[----:B------:R-:W-:Y:S05]  /*9240*/  @P3 BRA `(.L_x_351) ;  /* 0x00000000000c3947 */ /* 0x000fea0003800000 */
[----:B------:R-:W0:Y:S02]  /*9250*/  LDG.E.U8 R16, desc[UR36][R14.64+0x40] ;  /* 0x000040240e107981 */ /* 0x000e24000c1e1100 */
[----:B0-----:R-:W-:-:S05]  /*9260*/  PRMT R3, R16, 0x8880, RZ ;  /* 0x0000888010037816 */ /* 0x001fca00000000ff */
[----:B------:R-:W-:-:S07]  /*9270*/  IMAD R2, R3, R18, RZ ;  /* 0x0000001203027224 */ /* 0x000fce00078e02ff */
.L_x_351:
[----:B------:R-:W-:Y:S05]  /*9280*/  BSYNC B1 ;  /* 0x0000000000017941 */ /* 0x000fea0003800000 */
.L_x_350:
[----:B0-----:R-:W-:Y:S01]  /*9290*/  @!P3 IMAD R3, R56, R17, R2 ;  /* 0x000000113803b224 */ /* 0x001fe200078e0202 */
[----:B------:R-:W-:Y:S04]  /*92a0*/  BSSY B1, `(.L_x_352) ;  /* 0x0000006000017945 */ /* 0x000fe80003800000 */
[----:B------:R0:W-:Y:S01]  /*92b0*/  @!P3 STG.E.U8 desc[UR36][R6.64+0x40], R3 ;  /* 0x000040030600b986 */ /* 0x0001e2000c101124 */
[----:B------:R-:W-:Y:S05]  /*92c0*/  @P5 BRA `(.L_x_353) ;  /* 0x00000000000c5947 */ /* 0x000fea0003800000 */
[----:B------:R-:W0:Y:S02]  /*92d0*/  LDG.E.U8 R16, desc[UR36][R14.64+0x41] ;  /* 0x000041240e107981 */ /* 0x000e24000c1e1100 */
[----:B0-----:R-:W-:-:S05]  /*92e0*/  PRMT R3, R16, 0x8880, RZ ;  /* 0x0000888010037816 */ /* 0x001fca00000000ff */
[----:B------:R-:W-:-:S07]  /*92f0*/  IMAD R2, R3, R18, RZ ;  /* 0x0000001203027224 */ /* 0x000fce00078e02ff */
.L_x_353:
[----:B------:R-:W-:Y:S05]  /*9300*/  BSYNC B1 ;  /* 0x0000000000017941 */ /* 0x000fea0003800000 */
.L_x_352:
[----:B------:R-:W-:Y:S01]  /*9310*/  @!P5 IMAD R57, R57, R17, R2 ;  /* 0x000000113939d224 */ /* 0x000fe200078e0202 */
[----:B------:R-:W-:Y:S04]  /*9320*/  BSSY B1, `(.L_x_354) ;  /* 0x0000006000017945 */ /* 0x000fe80003800000 */
[----:B------:R0:W-:Y:S01]  /*9330*/  @!P5 STG.E.U8 desc[UR36][R6.64+0x41], R57 ;  /* 0x000041390600d986 */ /* 0x0001e2000c101124 */
[----:B------:R-:W-:Y:S05]  /*9340*/  @P6 BRA `(.L_x_355) ;  /* 0x00000000000c6947 */ /* 0x000fea0003800000 */
[----:B------:R-:W0:Y:S02]  /*9350*/  LDG.E.U8 R16, desc[UR36][R154.64+0x40] ;  /* 0x000040249a107981 */ /* 0x000e24000c1e1100 */
[----:B0-----:R-:W-:-:S05]  /*9360*/  PRMT R3, R16, 0x8880, RZ ;  /* 0x0000888010037816 */ /* 0x001fca00000000ff */
[----:B------:R-:W-:-:S07]  /*9370*/  IMAD R2, R3, R18, RZ ;  /* 0x0000001203027224 */ /* 0x000fce00078e02ff */
.L_x_355:
[----:B------:R-:W-:Y:S05]  /*9380*/  BSYNC B1 ;  /* 0x0000000000017941 */ /* 0x000fea0003800000 */
.L_x_354:
[----:B0-----:R-:W-:Y:S01]  /*9390*/  @!P6 IMAD R3, R58, R17, R2 ;  /* 0x000000113a03e224 */ /* 0x001fe200078e0202 */
[----:B------:R-:W-:Y:S04]  /*93a0*/  BSSY B1, `(.L_x_356) ;  /* 0x0000006000017945 */ /* 0x000fe80003800000 */
[----:B------:R0:W-:Y:S01]  /*93b0*/  @!P6 STG.E.U8 desc[UR36][R8.64+0x40], R3 ;  /* 0x000040030800e986 */ /* 0x0001e2000c101124 */
[----:B------:R-:W-:Y:S05]  /*93c0*/  @P1 BRA `(.L_x_357) ;  /* 0x00000000000c1947 */ /* 0x000fea0003800000 */
[----:B------:R-:W0:Y:S02]  /*93d0*/  LDG.E.U8 R16, desc[UR36][R154.64+0x41] ;  /* 0x000041249a107981 */ /* 0x000e24000c1e1100 */
[----:B0-----:R-:W-:-:S05]  /*93e0*/  PRMT R3, R16, 0x8880, RZ ;  /* 0x0000888010037816 */ /* 0x001fca00000000ff */
[----:B------:R-:W-:-:S07]  /*93f0*/  IMAD R2, R3, R18, RZ ;  /* 0x0000001203027224 */ /* 0x000fce00078e02ff */
.L_x_357:
[----:B------:R-:W-:Y:S05]  /*9400*/  BSYNC B1 ;  /* 0x0000000000017941 */ /* 0x000fea0003800000 */
.L_x_356:
        /* <DEDUP_REMOVED lines=12> */
.L_x_359:
[----:B------:R-:W-:Y:S05]  /*94d0*/  BSYNC B1 ;  /* 0x0000000000017941 */ /* 0x000fea0003800000 */
.L_x_358:
[----:B0-----:R-:W-:Y:S01]  /*94e0*/  @!P4 IMAD R3, R60, R17, R2 ;  /* 0x000000113c03c224 */ /* 0x001fe200078e0202 */
[----:B------:R-:W-:Y:S04]  /*94f0*/  BSSY B1, `(.L_x_360) ;  /* 0x0000006000017945 */ /* 0x000fe80003800000 */
[----:B------:R0:W-:Y:S01]  /*9500*/  @!P4 STG.E.U8 desc[UR36][R6.64+0x48], R3 ;  /* 0x000048030600c986 */ /* 0x0001e2000c101124 */
[----:B------:R-:W-:Y:S05]  /*9510*/  @P3 BRA `(.L_x_361) ;  /* 0x00000000000c3947 */ /* 0x000fea0003800000 */
[----:B------:R-:W0:Y:S02]  /*9520*/  LDG.E.U8 R16, desc[UR36][R14.64+0x49] ;  /* 0x000049240e107981 */ /* 0x000e24000c1e1100 */
[----:B0-----:R-:W-:-:S05]  /*9530*/  PRMT R3, R16, 0x8880, RZ ;  /* 0x0000888010037816 */ /* 0x001fca00000000ff */
[----:B------:R-:W-:-:S07]  /*9540*/  IMAD R2, R3, R18, RZ ;  /* 0x0000001203027224 */ /* 0x000fce00078e02ff */
.L_x_361:
[----:B------:R-:W-:Y:S05]  /*9550*/  BSYNC B1 ;  /* 0x0000000000017941 */ /* 0x000fea0003800000 */
.L_x_360:
[----:B------:R-:W-:Y:S01]  /*9560*/  @!P3 IMAD R61, R61, R17, R2 ;  /* 0x000000113d3db224 */ /* 0x000fe200078e0202 */
[----:B------:R-:W-:Y:S04]  /*9570*/  BSSY B1, `(.L_x_362) ;  /* 0x0000006000017945 */ /* 0x000fe80003800000 */
[----:B------:R0:W-:Y:S01]  /*9580*/  @!P3 STG.E.U8 desc[UR36][R6.64+0x49], R61 ;  /* 0x0000493d0600b986 */ /* 0x0001e2000c101124 */
[----:B------:R-:W-:Y:S05]  /*9590*/  @P5 BRA `(.L_x_363) ;  /* 0x00000000000c5947 */ /* 0x000fea0003800000 */
[----:B------:R-:W0:Y:S02]  /*95a0*/  LDG.E.U8 R16, desc[UR36][R154.64+0x48] ;  /* 0x000048249a107981 */ /* 0x000e24000c1e1100 */
[----:B0-----:R-:W-:-:S05]  /*95b0*/  PRMT R3, R16, 0x8880, RZ ;  /* 0x0000888010037816 */ /* 0x001fca00000000ff */
[----:B------:R-:W-:-:S07]  /*95c0*/  IMAD R2, R3, R18, RZ ;  /* 0x0000001203027224 */ /* 0x000fce00078e02ff */
.L_x_363:
[----:B------:R-:W-:Y:S05]  /*95d0*/  BSYNC B1 ;  /* 0x0000000000017941 */ /* 0x000fea0003800000 */
.L_x_362:
[----:B0-----:R-:W-:Y:S01]  /*95e0*/  @!P5 IMAD R3, R62, R17, R2 ;  /* 0x000000113e03d224 */ /* 0x001fe200078e0202 */
[----:B------:R-:W-:Y:S04]  /*95f0*/  BSSY B1, `(.L_x_364) ;  /* 0x0000006000017945 */ /* 0x000fe80003800000 */
[----:B------:R0:W-:Y:S01]  /*9600*/  @!P5 STG.E.U8 desc[UR36][R8.64+0x48], R3 ;  /* 0x000048030800d986 */ /* 0x0001e2000c101124 */
[----:B------:R-:W-:Y:S05]  /*9610*/  @P6 BRA `(.L_x_365) ;  /* 0x00000000000c6947 */ /* 0x000fea0003800000 */
[----:B------:R-:W0:Y:S02]  /*9620*/  LDG.E.U8 R16, desc[UR36][R154.64+0x49] ;  /* 0x000049249a107981 */ /* 0x000e24000c1e1100 */
[----:B0-----:R-:W-:-:S05]  /*9630*/  PRMT R3, R16, 0x8880, RZ ;  /* 0x0000888010037816 */ /* 0x001fca00000000ff */
[----:B------:R-:W-:-:S07]  /*9640*/  IMAD R2, R3, R18, RZ ;  /* 0x0000001203027224 */ /* 0x000fce00078e02ff */
.L_x_365:
[----:B------:R-:W-:Y:S05]  /*9650*/  BSYNC B1 ;  /* 0x0000000000017941 */ /* 0x000fea0003800000 */
.L_x_364:
[----:B------:R-:W-:Y:S01]  /*9660*/  @!P6 IMAD R63, R63, R17, R2 ;  /* 0x000000113f3fe224 */ /* 0x000fe200078e0202 */
[----:B------:R-:W-:Y:S04]  /*9670*/  BSSY B1, `(.L_x_366) ;  /* 0x0000006000017945 */ /* 0x000fe80003800000 */
[----:B------:R0:W-:Y:S01]  /*9680*/  @!P6 STG.E.U8 desc[UR36][R8.64+0x49], R63 ;  /* 0x0000493f0800e986 */ /* 0x0001e2000c101124 */
[----:B------:R-:W-:Y:S05]  /*9690*/  @P1 BRA `(.L_x_367) ;  /* 0x00000000000c1947 */ /* 0x000fea0003800000 */
[----:B------:R-:W0:Y:S02]  /*96a0*/  LDG.E.U8 R16, desc[UR36][R14.64+0x50] ;  /* 0x000050240e107981 */ /* 0x000e24000c1e1100 */
[----:B0-----:R-:W-:-:S05]  /*96b0*/  PRMT R3, R16, 0x8880, RZ ;  /* 0x0000888010037816 */ /* 0x001fca00000000ff */
[----:B------:R-:W-:-:S07]  /*96c0*/  IMAD R2, R3, R18, RZ ;  /* 0x0000001203027224 */ /* 0x000fce00078e02ff */
.L_x_367:
[----:B------:R-:W-:Y:S05]  /*96d0*/  BSYNC B1 ;  /* 0x0000000000017941 */ /* 0x000fea0003800000 */
.L_x_366:
        /* <DEDUP_REMOVED lines=12> */
.L_x_369:
[----:B------:R-:W-:Y:S05]  /*97a0*/  BSYNC B1 ;  /* 0x0000000000017941 */ /* 0x000fea0003800000 */
.L_x_368:
[----:B------:R-:W-:Y:S01]  /*97b0*/  @!P4 IMAD R65, R65, R17, R2 ;  /* 0x000000114141c224 */ /* 0x000fe200078e0202 */
[----:B------:R-:W-:Y:S04]  /*97c0*/  BSSY B1, `(.L_x_370) ;  /* 0x0000006000017945 */ /* 0x000fe80003800000 */
[----:B------:R0:W-:Y:S01]  /*97d0*/  @!P4 STG.E.U8 desc[UR36][R6.64+0x51], R65 ;  /* 0x000051410600c986 */ /* 0x0001e2000c101124 */
[----:B------:R-:W-:Y:S05]  /*97e0*/  @P3 BRA `(.L_x_371) ;  /* 0x00000000000c3947 */ /* 0x000fea0003800000 */
[----:B------:R-:W0:Y:S02]  /*97f0*/  LDG.E.U8 R16, desc[UR36][R154.64+0x50] ;  /* 0x000050249a107981 */ /* 0x000e24000c1e1100 */
[----:B0-----:R-:W-:-:S05]  /*9800*/  PRMT R3, R16, 0x8880, RZ ;  /* 0x0000888010037816 */ /* 0x001fca00000000ff */
[----:B------:R-:W-:-:S07]  /*9810*/  IMAD R2, R3, R18, RZ ;  /* 0x0000001203027224 */ /* 0x000fce00078e02ff */
.L_x_371:
[----:B------:R-:W-:Y:S05]  /*9820*/  BSYNC B1 ;  /* 0x0000000000017941 */ /* 0x000fea0003800000 */
.L_x_370:
[----:B0-----:R-:W-:Y:S01]  /*9830*/  @!P3 IMAD R3, R66, R17, R2 ;  /* 0x000000114203b224 */ /* 0x001fe200078e0202 */
[----:B------:R-:W-:Y:S04]  /*9840*/  BSSY B1, `(.L_x_372) ;  /* 0x0000006000017945 */ /* 0x000fe80003800000 */
[----:B------:R0:W-:Y:S01]  /*9850*/  @!P3 STG.E.U8 desc[UR36][R8.64+0x50], R3 ;  /* 0x000050030800b986 */ /* 0x0001e2000c101124 */
[----:B------:R-:W-:Y:S05]  /*9860*/  @P5 BRA `(.L_x_373) ;  /* 0x00000000000c5947 */ /* 0x000fea0003800000 */
[----:B------:R-:W0:Y:S02]  /*9870*/  LDG.E.U8 R16, desc[UR36][R154.64+0x51] ;  /* 0x000051249a107981 */ /* 0x000e24000c1e1100 */
[----:B0-----:R-:W-:-:S05]  /*9880*/  PRMT R3, R16, 0x8880, RZ ;  /* 0x0000888010037816 */ /* 0x001fca00000000ff */
[----:B------:R-:W-:-:S07]  /*9890*/  IMAD R2, R3, R18, RZ ;  /* 0x0000001203027224 */ /* 0x000fce00078e02ff */
.L_x_373:
[----:B------:R-:W-:Y:S05]  /*98a0*/  BSYNC B1 ;  /* 0x0000000000017941 */ /* 0x000fea0003800000 */
.L_x_372:
[----:B------:R-:W-:Y:S01]  /*98b0*/  @!P5 IMAD R67, R67, R17, R2 ;  /* 0x000000114343d224 */ /* 0x000fe200078e0202 */
[----:B------:R-:W-:Y:S04]  /*98c0*/  BSSY B1, `(.L_x_374) ;  /* 0x0000006000017945 */ /* 0x000fe80003800000 */
[----:B------:R0:W-:Y:S01]  /*98d0*/  @!P5 STG.E.U8 desc[UR36][R8.64+0x51], R67 ;  /* 0x000051430800d986 */ /* 0x0001e2000c101124 */
[----:B------:R-:W-:Y:S05]  /*98e0*/  @P6 BRA `(.L_x_375) ;  /* 0x00000000000c6947 */ /* 0x000fea0003800000 */
[----:B------:R-:W0:Y:S02]  /*98f0*/  LDG.E.U8 R16, desc[UR36][R14.64+0x58] ;  /* 0x000058240e107981 */ /* 0x000e24000c1e1100 */
[----:B0-----:R-:W-:-:S05]  /*9900*/  PRMT R3, R16, 0x8880, RZ ;  /* 0x0000888010037816 */ /* 0x001fca00000000ff */
[----:B------:R-:W-:-:S07]  /*9910*/  IMAD R2, R3, R18, RZ ;  /* 0x0000001203027224 */ /* 0x000fce00078e02ff */
.L_x_375:
[----:B------:R-:W-:Y:S05]  /*9920*/  BSYNC B1 ;  /* 0x0000000000017941 */ /* 0x000fea0003800000 */
.L_x_374:
[----:B0-----:R-:W-:Y:S01]  /*9930*/  @!P6 IMAD R3, R68, R17, R2 ;  /* 0x000000114403e224 */ /* 0x001fe200078e0202 */
[----:B------:R-:W-:Y:S04]  /*9940*/  BSSY B1, `(.L_x_376) ;  /* 0x0000006000017945 */ /* 0x000fe80003800000 */
[----:B------:R0:W-:Y:S01]  /*9950*/  @!P6 STG.E.U8 desc[UR36][R6.64+0x58], R3 ;  /* 0x000058030600e986 */ /* 0x0001e2000c101124 */
[----:B------:R-:W-:Y:S05]  /*9960*/  @P1 BRA `(.L_x_377) ;  /* 0x00000000000c1947 */ /* 0x000fea0003800000 */
[----:B------:R-:W0:Y:S02]  /*9970*/  LDG.E.U8 R16, desc[UR36][R14.64+0x59] ;  /* 0x000059240e107981 */ /* 0x000e24000c1e1100 */
[----:B0-----:R-:W-:-:S05]  /*9980*/  PRMT R3, R16, 0x8880, RZ ;  /* 0x0000888010037816 */ /* 0x001fca00000000ff */
[----:B------:R-:W-:-:S07]  /*9990*/  IMAD R2, R3, R18, RZ ;  /* 0x0000001203027224 */ /* 0x000fce00078e02ff */
.L_x_377:
[----:B------:R-:W-:Y:S05]  /*99a0*/  BSYNC B1 ;  /* 0x0000000000017941 */ /* 0x000fea0003800000 */
.L_x_376:
        /* <DEDUP_REMOVED lines=12> */
.L_x_379:
[----:B------:R-:W-:Y:S05]  /*9a70*/  BSYNC B1 ;  /* 0x0000000000017941 */ /* 0x000fea0003800000 */
.L_x_378:
[----:B0-----:R-:W-:Y:S01]  /*9a80*/  @!P4 IMAD R3, R70, R17, R2 ;  /* 0x000000114603c224 */ /* 0x001fe200078e0202 */
[----:B------:R-:W-:Y:S04]  /*9a90*/  BSSY B1, `(.L_x_380) ;  /* 0x0000006000017945 */ /* 0x000fe80003800000 */
[----:B------:R0:W-:Y:S01]  /*9aa0*/  @!P4 STG.E.U8 desc[UR36][R8.64+0x58], R3 ;  /* 0x000058030800c986 */ /* 0x0001e2000c101124 */
[----:B------:R-:W-:Y:S05]  /*9ab0*/  @P3 BRA `(.L_x_381) ;  /* 0x00000000000c3947 */ /* 0x000fea0003800000 */
[----:B------:R-:W0:Y:S02]  /*9ac0*/  LDG.E.U8 R16, desc[UR36][R154.64+0x59] ;  /* 0x000059249a107981 */ /* 0x000e24000c1e1100 */
[----:B0-----:R-:W-:-:S05]  /*9ad0*/  PRMT R3, R16, 0x8880, RZ ;  /* 0x0000888010037816 */ /* 0x001fca00000000ff */
[----:B------:R-:W-:-:S07]  /*9ae0*/  IMAD R2, R3, R18, RZ ;  /* 0x0000001203027224 */ /* 0x000fce00078e02ff */
.L_x_381:
[----:B------:R-:W-:Y:S05]  /*9af0*/  BSYNC B1 ;  /* 0x0000000000017941 */ /* 0x000fea0003800000 */
.L_x_380:
[----:B------:R-:W-:Y:S01]  /*9b00*/  @!P3 IMAD R71, R71, R17, R2 ;  /* 0x000000114747b224 */ /* 0x000fe200078e0202 */
[----:B------:R-:W-:Y:S04]  /*9b10*/  BSSY B1, `(.L_x_382) ;  /* 0x0000006000017945 */ /* 0x000fe80003800000 */
[----:B------:R0:W-:Y:S01]  /*9b20*/  @!P3 STG.E.U8 desc[UR36][R8.64+0x59], R71 ;  /* 0x000059470800b986 */ /* 0x0001e2000c101124 */
[----:B------:R-:W-:Y:S05]  /*9b30*/  @P5 BRA `(.L_x_383) ;  /* 0x00000000000c5947 */ /* 0x000fea0003800000 */
[----:B------:R-:W0:Y:S02]  /*9b40*/  LDG.E.U8 R16, desc[UR36][R14.64+0x60] ;  /* 0x000060240e107981 */ /* 0x000e24000c1e1100 */
[----:B0-----:R-:W-:-:S05]  /*9b50*/  PRMT R3, R16, 0x8880, RZ ;  /* 0x0000888010037816 */ /* 0x001fca00000000ff */
[----:B------:R-:W-:-:S07]  /*9b60*/  IMAD R2, R3, R18, RZ ;  /* 0x0000001203027224 */ /* 0x000fce00078e02ff */
.L_x_383:
[----:B------:R-:W-:Y:S05]  /*9b70*/  BSYNC B1 ;  /* 0x0000000000017941 */ /* 0x000fea0003800000 */
.L_x_382:
[----:B0-----:R-:W-:Y:S01]  /*9b80*/  @!P5 IMAD R3, R72, R17, R2 ;  /* 0x000000114803d224 */ /* 0x001fe200078e0202 */
[----:B------:R-:W-:Y:S04]  /*9b90*/  BSSY B1, `(.L_x_384) ;  /* 0x0000006000017945 */ /* 0x000fe80003800000 */
[----:B------:R0:W-:Y:S01]  /*9ba0*/  @!P5 STG.E.U8 desc[UR36][R6.64+0x60], R3 ;  /* 0x000060030600d986 */ /* 0x0001e2000c101124 */
[----:B------:R-:W-:Y:S05]  /*9bb0*/  @P6 BRA `(.L_x_385) ;  /* 0x00000000000c6947 */ /* 0x000fea0003800000 */
[----:B------:R-:W0:Y:S02]  /*9bc0*/  LDG.E.U8 R16, desc[UR36][R14.64+0x61] ;  /* 0x000061240e107981 */ /* 0x000e24000c1e1100 */
[----:B0-----:R-:W-:-:S05]  /*9bd0*/  PRMT R3, R16, 0x8880, RZ ;  /* 0x0000888010037816 */ /* 0x001fca00000000ff */
[----:B------:R-:W-:-:S07]  /*9be0*/  IMAD R2, R3, R18, RZ ;  /* 0x0000001203027224 */ /* 0x000fce00078e02ff */
.L_x_385:
[----:B------:R-:W-:Y:S05]  /*9bf0*/  BSYNC B1 ;  /* 0x0000000000017941 */ /* 0x000fea0003800000 */
.L_x_384:
[----:B------:R-:W-:Y:S01]  /*9c00*/  @!P6 IMAD R73, R73, R17, R2 ;  /* 0x000000114949e224 */ /* 0x000fe200078e0202 */
[----:B------:R-:W-:Y:S04]  /*9c10*/  BSSY B1, `(.L_x_386) ;  /* 0x0000006000017945 */ /* 0x000fe80003800000 */
[----:B------:R0:W-:Y:S01]  /*9c20*/  @!P6 STG.E.U8 desc[UR36][R6.64+0x61], R73 ;  /* 0x000061490600e986 */ /* 0x0001e2000c101124 */
[----:B------:R-:W-:Y:S05]  /*9c30*/  @P1 BRA `(.L_x_387) ;  /* 0x00000000000c1947 */ /* 0x000fea0003800000 */
[----:B------:R-:W0:Y:S02]  /*9c40*/  LDG.E.U8 R16, desc[UR36][R154.64+0x60] ;  /* 0x000060249a107981 */ /* 0x000e24000c1e1100 */
[----:B0-----:R-:W-:-:S05]  /*9c50*/  PRMT R3, R16, 0x8880, RZ ;  /* 0x0000888010037816 */ /* 0x001fca00000000ff */
[----:B------:R-:W-:-:S07]  /*9c60*/  IMAD R2, R3, R18, RZ ;  /* 0x0000001203027224 */ /* 0x000fce00078e02ff */
.L_x_387:
[----:B------:R-:W-:Y:S05]  /*9c70*/  BSYNC B1 ;  /* 0x0000000000017941 */ /* 0x000fea0003800000 */
.L_x_386:
        /* <DEDUP_REMOVED lines=12> */
.L_x_389:
[----:B------:R-:W-:Y:S05]  /*9d40*/  BSYNC B1 ;  /* 0x0000000000017941 */ /* 0x000fea0003800000 */
.L_x_388:
[----:B------:R-:W-:Y:S01]  /*9d50*/  @!P4 IMAD R75, R75, R17, R2 ;  /* 0x000000114b4bc224 */ /* 0x000fe200078e0202 */
[----:B------:R-:W-:Y:S04]  /*9d60*/  BSSY B1, `(.L_x_390) ;  /* 0x0000006000017945 */ /* 0x000fe80003800000 */
[----:B------:R0:W-:Y:S01]  /*9d70*/  @!P4 STG.E.U8 desc[UR36][R8.64+0x61], R75 ;  /* 0x0000614b0800c986 */ /* 0x0001e2000c101124 */
[----:B------:R-:W-:Y:S05]  /*9d80*/  @P3 BRA `(.L_x_391) ;  /* 0x00000000000c3947 */ /* 0x000fea0003800000 */
[----:B------:R-:W0:Y:S02]  /*9d90*/  LDG.E.U8 R16, desc[UR36][R14.64+0x68] ;  /* 0x000068240e107981 */ /* 0x000e24000c1e1100 */
[----:B0-----:R-:W-:-:S05]  /*9da0*/  PRMT R3, R16, 0x8880, RZ ;  /* 0x0000888010037816 */ /* 0x001fca00000000ff */
[----:B------:R-:W-:-:S07]  /*9db0*/  IMAD R2, R3, R18, RZ ;  /* 0x0000001203027224 */ /* 0x000fce00078e02ff */
.L_x_391:
[----:B------:R-:W-:Y:S05]  /*9dc0*/  BSYNC B1 ;  /* 0x0000000000017941 */ /* 0x000fea0003800000 */
.L_x_390:
[----:B0-----:R-:W-:Y:S01]  /*9dd0*/  @!P3 IMAD R3, R76, R17, R2 ;  /* 0x000000114c03b224 */ /* 0x001fe200078e0202 */
[----:B------:R-:W-:Y:S04]  /*9de0*/  BSSY B1, `(.L_x_392) ;  /* 0x0000006000017945 */ /* 0x000fe80003800000 */
[----:B------:R0:W-:Y:S01]  /*9df0*/  @!P3 STG.E.U8 desc[UR36][R6.64+0x68], R3 ;  /* 0x000068030600b986 */ /* 0x0001e2000c101124 */
[----:B------:R-:W-:Y:S05]  /*9e00*/  @P5 BRA `(.L_x_393) ;  /* 0x00000000000c5947 */ /* 0x000fea0003800000 */
[----:B------:R-:W0:Y:S02]  /*9e10*/  LDG.E.U8 R16, desc[UR36][R14.64+0x69] ;  /* 0x000069240e107981 */ /* 0x000e24000c1e1100 */
[----:B0-----:R-:W-:-:S05]  /*9e20*/  PRMT R3, R16, 0x8880, RZ ;  /* 0x0000888010037816 */ /* 0x001fca00000000ff */
[----:B------:R-:W-:-:S07]  /*9e30*/  IMAD R2, R3, R18, RZ ;  /* 0x0000001203027224 */ /* 0x000fce00078e02ff */
.L_x_393:
[----:B------:R-:W-:Y:S05]  /*9e40*/  BSYNC B1 ;  /* 0x0000000000017941 */ /* 0x000fea0003800000 */
.L_x_392:
[----:B------:R-:W-:Y:S01]  /*9e50*/  @!P5 IMAD R77, R77, R17, R2 ;  /* 0x000000114d4dd224 */ /* 0x000fe200078e0202 */
[----:B------:R-:W-:Y:S04]  /*9e60*/  BSSY B1, `(.L_x_394) ;  /* 0x0000006000017945 */ /* 0x000fe80003800000 */
[----:B------:R0:W-:Y:S01]  /*9e70*/  @!P5 STG.E.U8 desc[UR36][R6.64+0x69], R77 ;  /* 0x0000694d0600d986 */ /* 0x0001e2000c101124 */
[----:B------:R-:W-:Y:S05]  /*9e80*/  @P6 BRA `(.L_x_395) ;  /* 0x00000000000c6947 */ /* 0x000fea0003800000 */
[----:B------:R-:W0:Y:S02]  /*9e90*/  LDG.E.U8 R16, desc[UR36][R154.64+0x68] ;  /* 0x000068249a107981 */ /* 0x000e24000c1e1100 */
[----:B0-----:R-:W-:-:S05]  /*9ea0*/  PRMT R3, R16, 0x8880, RZ ;  /* 0x0000888010037816 */ /* 0x001fca00000000ff */
[----:B------:R-:W-:-:S07]  /*9eb0*/  IMAD R2, R3, R18, RZ ;  /* 0x0000001203027224 */ /* 0x000fce00078e02ff */
.L_x_395:
[----:B------:R-:W-:Y:S05]  /*9ec0*/  BSYNC B1 ;  /* 0x0000000000017941 */ /* 0x000fea0003800000 */
.L_x_394:
[----:B0-----:R-:W-:Y:S01]  /*9ed0*/  @!P6 IMAD R3, R78, R17, R2 ;  /* 0x000000114e03e224 */ /* 0x001fe200078e0202 */
[----:B------:R-:W-:Y:S04]  /*9ee0*/  BSSY B1, `(.L_x_396) ;  /* 0x0000006000017945 */ /* 0x000fe80003800000 */
[----:B------:R0:W-:Y:S01]  /*9ef0*/  @!P6 STG.E.U8 desc[UR36][R8.64+0x68], R3 ;  /* 0x000068030800e986 */ /* 0x0001e2000c101124 */
[----:B------:R-:W-:Y:S05]  /*9f00*/  @P1 BRA `(.L_x_397) ;  /* 0x00000000000c1947 */ /* 0x000fea0003800000 */
[----:B------:R-:W0:Y:S02]  /*9f10*/  LDG.E.U8 R16, desc[UR36][R154.64+0x69] ;  /* 0x000069249a107981 */ /* 0x000e24000c1e1100 */
[----:B0-----:R-:W-:-:S05]  /*9f20*/  PRMT R3, R16, 0x8880, RZ ;  /* 0x0000888010037816 */ /* 0x001fca00000000ff */
[----:B------:R-:W-:-:S07]  /*9f30*/  IMAD R2, R3, R18, RZ ;  /* 0x0000001203027224 */ /* 0x000fce00078e02ff */
.L_x_397:
[----:B------:R-:W-:Y:S05]  /*9f40*/  BSYNC B1 ;  /* 0x0000000000017941 */ /* 0x000fea0003800000 */
.L_x_396:
        /* <DEDUP_REMOVED lines=12> */
.L_x_399:
[----:B------:R-:W-:Y:S05]  /*a010*/  BSYNC B1 ;  /* 0x0000000000017941 */ /* 0x000fea0003800000 */
.L_x_398:
[----:B0-----:R-:W-:Y:S01]  /*a020*/  @!P4 IMAD R3, R80, R17, R2 ;  /* 0x000000115003c224 */ /* 0x001fe200078e0202 */
[----:B------:R-:W-:Y:S04]  /*a030*/  BSSY B1, `(.L_x_400) ;  /* 0x0000006000017945 */ /* 0x000fe80003800000 */
[----:B------:R0:W-:Y:S01]  /*a040*/  @!P4 STG.E.U8 desc[UR36][R6.64+0x70], R3 ;  /* 0x000070030600c986 */ /* 0x0001e2000c101124 */
[----:B------:R-:W-:Y:S05]  /*a050*/  @P3 BRA `(.L_x_401) ;  /* 0x00000000000c3947 */ /* 0x000fea0003800000 */
[----:B------:R-:W0:Y:S02]  /*a060*/  LDG.E.U8 R16, desc[UR36][R14.64+0x71] ;  /* 0x000071240e107981 */ /* 0x000e24000c1e1100 */
[----:B0-----:R-:W-:-:S05]  /*a070*/  PRMT R3, R16, 0x8880, RZ ;  /* 0x0000888010037816 */ /* 0x001fca00000000ff */
[----:B------:R-:W-:-:S07]  /*a080*/  IMAD R2, R3, R18, RZ ;  /* 0x0000001203027224 */ /* 0x000fce00078e02ff */
.L_x_401:
[----:B------:R-:W-:Y:S05]  /*a090*/  BSYNC B1 ;  /* 0x0000000000017941 */ /* 0x000fea0003800000 */
.L_x_400:
[----:B------:R-:W-:Y:S01]  /*a0a0*/  @!P3 IMAD R81, R81, R17, R2 ;  /* 0x000000115151b224 */ /* 0x000fe200078e0202 */
[----:B------:R-:W-:Y:S04]  /*a0b0*/  BSSY B1, `(.L_x_402) ;  /* 0x0000006000017945 */ /* 0x000fe80003800000 */
[----:B------:R0:W-:Y:S01]  /*a0c0*/  @!P3 STG.E.U8 desc[UR36][R6.64+0x71], R81 ;  /* 0x000071510600b986 */ /* 0x0001e2000c101124 */
[----:B------:R-:W-:Y:S05]  /*a0d0*/  @P5 BRA `(.L_x_403) ;  /* 0x00000000000c5947 */ /* 0x000fea0003800000 */
[----:B------:R-:W0:Y:S02]  /*a0e0*/  LDG.E.U8 R16, desc[UR36][R154.64+0x70] ;  /* 0x000070249a107981 */ /* 0x000e24000c1e1100 */
[----:B0-----:R-:W-:-:S05]  /*a0f0*/  PRMT R3, R16, 0x8880, RZ ;  /* 0x0000888010037816 */ /* 0x001fca00000000ff */
[----:B------:R-:W-:-:S07]  /*a100*/  IMAD R2, R3, R18, RZ ;  /* 0x0000001203027224 */ /* 0x000fce00078e02ff */
.L_x_403:
[----:B------:R-:W-:Y:S05]  /*a110*/  BSYNC B1 ;  /* 0x0000000000017941 */ /* 0x000fea0003800000 */
.L_x_402:
[----:B0-----:R-:W-:Y:S01]  /*a120*/  @!P5 IMAD R3, R82, R17, R2 ;  /* 0x000000115203d224 */ /* 0x001fe200078e0202 */
[----:B------:R-:W-:Y:S04]  /*a130*/  BSSY B1, `(.L_x_404) ;  /* 0x0000006000017945 */ /* 0x000fe80003800000 */
[----:B------:R0:W-:Y:S01]  /*a140*/  @!P5 STG.E.U8 desc[UR36][R8.64+0x70], R3 ;  /* 0x000070030800d986 */ /* 0x0001e2000c101124 */
[----:B------:R-:W-:Y:S05]  /*a150*/  @P6 BRA `(.L_x_405) ;  /* 0x00000000000c6947 */ /* 0x000fea0003800000 */
[----:B------:R-:W0:Y:S02]  /*a160*/  LDG.E.U8 R16, desc[UR36][R154.64+0x71] ;  /* 0x000071249a107981 */ /* 0x000e24000c1e1100 */
[----:B0-----:R-:W-:-:S05]  /*a170*/  PRMT R3, R16, 0x8880, RZ ;  /* 0x0000888010037816 */ /* 0x001fca00000000ff */
[----:B------:R-:W-:-:S07]  /*a180*/  IMAD R2, R3, R18, RZ ;  /* 0x0000001203027224 */ /* 0x000fce00078e02ff */
.L_x_405:
[----:B------:R-:W-:Y:S05]  /*a190*/  BSYNC B1 ;  /* 0x0000000000017941 */ /* 0x000fea0003800000 */
.L_x_404:
[----:B------:R-:W-:Y:S01]  /*a1a0*/  @!P6 IMAD R83, R83, R17, R2 ;  /* 0x000000115353e224 */ /* 0x000fe200078e0202 */
[----:B------:R-:W-:Y:S04]  /*a1b0*/  BSSY B1, `(.L_x_406) ;  /* 0x0000006000017945 */ /* 0x000fe80003800000 */
[----:B------:R0:W-:Y:S01]  /*a1c0*/  @!P6 STG.E.U8 desc[UR36][R8.64+0x71], R83 ;  /* 0x000071530800e986 */ /* 0x0001e2000c101124 */
[----:B------:R-:W-:Y:S05]  /*a1d0*/  @P1 BRA `(.L_x_407) ;  /* 0x00000000000c1947 */ /* 0x000fea0003800000 */
[----:B------:R-:W0:Y:S02]  /*a1e0*/  LDG.E.U8 R16, desc[UR36][R14.64+0x78] ;  /* 0x000078240e107981 */ /* 0x000e24000c1e1100 */
[----:B0-----:R-:W-:-:S05]  /*a1f0*/  PRMT R3, R16, 0x8880, RZ ;  /* 0x0000888010037816 */ /* 0x001fca00000000ff */
[----:B------:R-:W-:-:S07]  /*a200*/  IMAD R2, R3, R18, RZ ;  /* 0x0000001203027224 */ /* 0x000fce00078e02ff */
.L_x_407:
[----:B------:R-:W-:Y:S05]  /*a210*/  BSYNC B1 ;  /* 0x0000000000017941 */ /* 0x000fea0003800000 */
.L_x_406:
        /* <DEDUP_REMOVED lines=12> */
.L_x_409:
[----:B------:R-:W-:Y:S05]  /*a2e0*/  BSYNC B1 ;  /* 0x0000000000017941 */ /* 0x000fea0003800000 */
.L_x_408:
[----:B------:R-:W-:Y:S01]  /*a2f0*/  @!P4 IMAD R85, R85, R17, R2 ;  /* 0x000000115555c224 */ /* 0x000fe200078e0202 */
[----:B------:R-:W-:Y:S04]  /*a300*/  BSSY B1, `(.L_x_410) ;  /* 0x0000006000017945 */ /* 0x000fe80003800000 */
[----:B------:R0:W-:Y:S01]  /*a310*/  @!P4 STG.E.U8 desc[UR36][R6.64+0x79], R85 ;  /* 0x000079550600c986 */ /* 0x0001e2000c101124 */
[----:B------:R-:W-:Y:S05]  /*a320*/  @P3 BRA `(.L_x_411) ;  /* 0x00000000000c3947 */ /* 0x000fea0003800000 */
[----:B------:R-:W0:Y:S02]  /*a330*/  LDG.E.U8 R16, desc[UR36][R154.64+0x78] ;  /* 0x000078249a107981 */ /* 0x000e24000c1e1100 */
[----:B0-----:R-:W-:-:S05]  /*a340*/  PRMT R3, R16, 0x8880, RZ ;  /* 0x0000888010037816 */ /* 0x001fca00000000ff */
[----:B------:R-:W-:-:S07]  /*a350*/  IMAD R2, R3, R18, RZ ;  /* 0x0000001203027224 */ /* 0x000fce00078e02ff */
.L_x_411:
[----:B------:R-:W-:Y:S05]  /*a360*/  BSYNC B1 ;  /* 0x0000000000017941 */ /* 0x000fea0003800000 */
.L_x_410:
[----:B0-----:R-:W-:Y:S01]  /*a370*/  @!P3 IMAD R3, R86, R17, R2 ;  /* 0x000000115603b224 */ /* 0x001fe200078e0202 */
[----:B------:R-:W-:Y:S04]  /*a380*/  BSSY B1, `(.L_x_412) ;  /* 0x0000006000017945 */ /* 0x000fe80003800000 */
[----:B------:R0:W-:Y:S01]  /*a390*/  @!P3 STG.E.U8 desc[UR36][R8.64+0x78], R3 ;  /* 0x000078030800b986 */ /* 0x0001e2000c101124 */
[----:B------:R-:W-:Y:S05]  /*a3a0*/  @P5 BRA `(.L_x_413) ;  /* 0x00000000000c5947 */ /* 0x000fea0003800000 */
[----:B------:R-:W0:Y:S02]  /*a3b0*/  LDG.E.U8 R16, desc[UR36][R154.64+0x79] ;  /* 0x000079249a107981 */ /* 0x000e24000c1e1100 */
[----:B0-----:R-:W-:-:S05]  /*a3c0*/  PRMT R3, R16, 0x8880, RZ ;  /* 0x0000888010037816 */ /* 0x001fca00000000ff */
[----:B------:R-:W-:-:S07]  /*a3d0*/  IMAD R2, R3, R18, RZ ;  /* 0x0000001203027224 */ /* 0x000fce00078e02ff */
.L_x_413:
[----:B------:R-:W-:Y:S05]  /*a3e0*/  BSYNC B1 ;  /* 0x0000000000017941 */ /* 0x000fea0003800000 */
.L_x_412:
[----:B------:R-:W-:Y:S01]  /*a3f0*/  @!P5 IMAD R87, R87, R17, R2 ;  /* 0x000000115757d224 */ /* 0x000fe200078e0202 */
[----:B------:R-:W-:Y:S04]  /*a400*/  BSSY B1, `(.L_x_414) ;  /* 0x0000006000017945 */ /* 0x000fe80003800000 */
[----:B------:R0:W-:Y:S01]  /*a410*/  @!P5 STG.E.U8 desc[UR36][R8.64+0x79], R87 ;  /* 0x000079570800d986 */ /* 0x0001e2000c101124 */
[----:B------:R-:W-:Y:S05]  /*a420*/  @P6 BRA `(.L_x_415) ;  /* 0x00000000000c6947 */ /* 0x000fea0003800000 */
[----:B------:R-:W0:Y:S02]  /*a430*/  LDG.E.U8 R16, desc[UR36][R14.64+0x80] ;  /* 0x000080240e107981 */ /* 0x000e24000c1e1100 */
[----:B0-----:R-:W-:-:S05]  /*a440*/  PRMT R3, R16, 0x8880, RZ ;  /* 0x0000888010037816 */ /* 0x001fca00000000ff */
[----:B------:R-:W-:-:S07]  /*a450*/  IMAD R2, R3, R18, RZ ;  /* 0x0000001203027224 */ /* 0x000fce00078e02ff */
.L_x_415:
[----:B------:R-:W-:Y:S05]  /*a460*/  BSYNC B1 ;  /* 0x0000000000017941 */ /* 0x000fea0003800000 */
.L_x_414:
[----:B0-----:R-:W-:Y:S01]  /*a470*/  @!P6 IMAD R3, R88, R17, R2 ;  /* 0x000000115803e224 */ /* 0x001fe200078e0202 */
[----:B------:R-:W-:Y:S04]  /*a480*/  BSSY B1, `(.L_x_416) ;  /* 0x0000006000017945 */ /* 0x000fe80003800000 */
[----:B------:R0:W-:Y:S01]  /*a490*/  @!P6 STG.E.U8 desc[UR36][R6.64+0x80], R3 ;  /* 0x000080030600e986 */ /* 0x0001e2000c101124 */
[----:B------:R-:W-:Y:S05]  /*a4a0*/  @P1 BRA `(.L_x_417) ;  /* 0x00000000000c1947 */ /* 0x000fea0003800000 */
[----:B------:R-:W0:Y:S02]  /*a4b0*/  LDG.E.U8 R16, desc[UR36][R14.64+0x81] ;  /* 0x000081240e107981 */ /* 0x000e24000c1e1100 */
[----:B0-----:R-:W-:-:S05]  /*a4c0*/  PRMT R3, R16, 0x8880, RZ ;  /* 0x0000888010037816 */ /* 0x001fca00000000ff */
[----:B------:R-:W-:-:S07]  /*a4d0*/  IMAD R2, R3, R18, RZ ;  /* 0x0000001203027224 */ /* 0x000fce00078e02ff */
.L_x_417:
[----:B------:R-:W-:Y:S05]  /*a4e0*/  BSYNC B1 ;  /* 0x0000000000017941 */ /* 0x000fea0003800000 */
.L_x_416:
        /* <DEDUP_REMOVED lines=12> */
.L_x_419:
[----:B------:R-:W-:Y:S05]  /*a5b0*/  BSYNC B1 ;  /* 0x0000000000017941 */ /* 0x000fea0003800000 */
.L_x_418:
[----:B0-----:R-:W-:Y:S01]  /*a5c0*/  @!P4 IMAD R3, R90, R17, R2 ;  /* 0x000000115a03c224 */ /* 0x001fe200078e0202 */
[----:B------:R-:W-:Y:S04]  /*a5d0*/  BSSY B1, `(.L_x_420) ;  /* 0x0000006000017945 */ /* 0x000fe80003800000 */
[----:B------:R0:W-:Y:S01]  /*a5e0*/  @!P4 STG.E.U8 desc[UR36][R8.64+0x80], R3 ;  /* 0x000080030800c986 */ /* 0x0001e2000c101124 */
[----:B------:R-:W-:Y:S05]  /*a5f0*/  @P3 BRA `(.L_x_421) ;  /* 0x00000000000c3947 */ /* 0x000fea0003800000 */
[----:B------:R-:W0:Y:S02]  /*a600*/  LDG.E.U8 R16, desc[UR36][R154.64+0x81] ;  /* 0x000081249a107981 */ /* 0x000e24000c1e1100 */
[----:B0-----:R-:W-:-:S05]  /*a610*/  PRMT R3, R16, 0x8880, RZ ;  /* 0x0000888010037816 */ /* 0x001fca00000000ff */
[----:B------:R-:W-:-:S07]  /*a620*/  IMAD R2, R3, R18, RZ ;  /* 0x0000001203027224 */ /* 0x000fce00078e02ff */
.L_x_421:
[----:B------:R-:W-:Y:S05]  /*a630*/  BSYNC B1 ;  /* 0x0000000000017941 */ /* 0x000fea0003800000 */
.L_x_420:
[----:B------:R-:W-:Y:S01]  /*a640*/  @!P3 IMAD R91, R91, R17, R2 ;  /* 0x000000115b5bb224 */ /* 0x000fe200078e0202 */
[----:B------:R-:W-:Y:S04]  /*a650*/  BSSY B1, `(.L_x_422) ;  /* 0x0000006000017945 */ /* 0x000fe80003800000 */
[----:B------:R0:W-:Y:S01]  /*a660*/  @!P3 STG.E.U8 desc[UR36][R8.64+0x81], R91 ;  /* 0x0000815b0800b986 */ /* 0x0001e2000c101124 */
[----:B------:R-:W-:Y:S05]  /*a670*/  @P5 BRA `(.L_x_423) ;  /* 0x00000000000c5947 */ /* 0x000fea0003800000 */
[----:B------:R-:W0:Y:S02]  /*a680*/  LDG.E.U8 R16, desc[UR36][R14.64+0x88] ;  /* 0x000088240e107981 */ /* 0x000e24000c1e1100 */
[----:B0-----:R-:W-:-:S05]  /*a690*/  PRMT R3, R16, 0x8880, RZ ;  /* 0x0000888010037816 */ /* 0x001fca00000000ff */
[----:B------:R-:W-:-:S07]  /*a6a0*/  IMAD R2, R3, R18, RZ ;  /* 0x0000001203027224 */ /* 0x000fce00078e02ff */
.L_x_423:
[----:B------:R-:W-:Y:S05]  /*a6b0*/  BSYNC B1 ;  /* 0x0000000000017941 */ /* 0x000fea0003800000 */
.L_x_422:
[----:B0-----:R-:W-:Y:S01]  /*a6c0*/  @!P5 IMAD R3, R92, R17, R2 ;  /* 0x000000115c03d224 */ /* 0x001fe200078e0202 */
[----:B------:R-:W-:Y:S04]  /*a6d0*/  BSSY B1, `(.L_x_424) ;  /* 0x0000006000017945 */ /* 0x000fe80003800000 */
[----:B------:R0:W-:Y:S01]  /*a6e0*/  @!P5 STG.E.U8 desc[UR36][R6.64+0x88], R3 ;  /* 0x000088030600d986 */ /* 0x0001e2000c101124 */
[----:B------:R-:W-:Y:S05]  /*a6f0*/  @P6 BRA `(.L_x_425) ;  /* 0x00000000000c6947 */ /* 0x000fea0003800000 */
[----:B------:R-:W0:Y:S02]  /*a700*/  LDG.E.U8 R16, desc[UR36][R14.64+0x89] ;  /* 0x000089240e107981 */ /* 0x000e24000c1e1100 */
[----:B0-----:R-:W-:-:S05]  /*a710*/  PRMT R3, R16, 0x8880, RZ ;  /* 0x0000888010037816 */ /* 0x001fca00000000ff */
[----:B------:R-:W-:-:S07]  /*a720*/  IMAD R2, R3, R18, RZ ;  /* 0x0000001203027224 */ /* 0x000fce00078e02ff */
.L_x_425:
[----:B------:R-:W-:Y:S05]  /*a730*/  BSYNC B1 ;  /* 0x0000000000017941 */ /* 0x000fea0003800000 */
.L_x_424:
[----:B------:R-:W-:Y:S01]  /*a740*/  @!P6 IMAD R93, R93, R17, R2 ;  /* 0x000000115d5de224 */ /* 0x000fe200078e0202 */
[----:B------:R-:W-:Y:S04]  /*a750*/  BSSY B1, `(.L_x_426) ;  /* 0x0000006000017945 */ /* 0x000fe80003800000 */
[----:B------:R0:W-:Y:S01]  /*a760*/  @!P6 STG.E.U8 desc[UR36][R6.64+0x89], R93 ;  /* 0x0000895d0600e986 */ /* 0x0001e2000c101124 */
[----:B------:R-:W-:Y:S05]  /*a770*/  @P1 BRA `(.L_x_427) ;  /* 0x00000000000c1947 */ /* 0x000fea0003800000 */
[----:B------:R-:W0:Y:S02]  /*a780*/  LDG.E.U8 R16, desc[UR36][R154.64+0x88] ;  /* 0x000088249a107981 */ /* 0x000e24000c1e1100 */
[----:B0-----:R-:W-:-:S05]  /*a790*/  PRMT R3, R16, 0x8880, RZ ;  /* 0x0000888010037816 */ /* 0x001fca00000000ff */
[----:B------:R-:W-:-:S07]  /*a7a0*/  IMAD R2, R3, R18, RZ ;  /* 0x0000001203027224 */ /* 0x000fce00078e02ff */
.L_x_427:
[----:B------:R-:W-:Y:S05]  /*a7b0*/  BSYNC B1 ;  /* 0x0000000000017941 */ /* 0x000fea0003800000 */
.L_x_426:
        /* <DEDUP_REMOVED lines=12> */
.L_x_429:
[----:B------:R-:W-:Y:S05]  /*a880*/  BSYNC B1 ;  /* 0x0000000000017941 */ /* 0x000fea0003800000 */
.L_x_428:
[----:B------:R-:W-:Y:S01]  /*a890*/  @!P4 IMAD R95, R95, R17, R2 ;  /* 0x000000115f5fc224 */ /* 0x000fe200078e0202 */
[----:B------:R-:W-:Y:S04]  /*a8a0*/  BSSY B1, `(.L_x_430) ;  /* 0x0000006000017945 */ /* 0x000fe80003800000 */
[----:B------:R0:W-:Y:S01]  /*a8b0*/  @!P4 STG.E.U8 desc[UR36][R8.64+0x89], R95 ;  /* 0x0000895f0800c986 */ /* 0x0001e2000c101124 */
[----:B------:R-:W-:Y:S05]  /*a8c0*/  @P3 BRA `(.L_x_431) ;  /* 0x00000000000c3947 */ /* 0x000fea0003800000 */
[----:B------:R-:W0:Y:S02]  /*a8d0*/  LDG.E.U8 R16, desc[UR36][R14.64+0x90] ;  /* 0x000090240e107981 */ /* 0x000e24000c1e1100 */
[----:B0-----:R-:W-:-:S05]  /*a8e0*/  PRMT R3, R16, 0x8880, RZ ;  /* 0x0000888010037816 */ /* 0x001fca00000000ff */
[----:B------:R-:W-:-:S07]  /*a8f0*/  IMAD R2, R3, R18, RZ ;  /* 0x0000001203027224 */ /* 0x000fce00078e02ff */
.L_x_431:
[----:B------:R-:W-:Y:S05]  /*a900*/  BSYNC B1 ;  /* 0x0000000000017941 */ /* 0x000fea0003800000 */
.L_x_430:
[----:B0-----:R-:W-:Y:S01]  /*a910*/  @!P3 IMAD R3, R96, R17, R2 ;  /* 0x000000116003b224 */ /* 0x001fe200078e0202 */
[----:B------:R-:W-:Y:S04]  /*a920*/  BSSY B1, `(.L_x_432) ;  /* 0x0000006000017945 */ /* 0x000fe80003800000 */
[----:B------:R0:W-:Y:S01]  /*a930*/  @!P3 STG.E.U8 desc[UR36][R6.64+0x90], R3 ;  /* 0x000090030600b986 */ /* 0x0001e2000c101124 */
[----:B------:R-:W-:Y:S05]  /*a940*/  @P5 BRA `(.L_x_433) ;  /* 0x00000000000c5947 */ /* 0x000fea0003800000 */
[----:B------:R-:W0:Y:S02]  /*a950*/  LDG.E.U8 R16, desc[UR36][R14.64+0x91] ;  /* 0x000091240e107981 */ /* 0x000e24000c1e1100 */
[----:B0-----:R-:W-:-:S05]  /*a960*/  PRMT R3, R16, 0x8880, RZ ;  /* 0x0000888010037816 */ /* 0x001fca00000000ff */
[----:B------:R-:W-:-:S07]  /*a970*/  IMAD R2, R3, R18, RZ ;  /* 0x0000001203027224 */ /* 0x000fce00078e02ff */
.L_x_433:
[----:B------:R-:W-:Y:S05]  /*a980*/  BSYNC B1 ;  /* 0x0000000000017941 */ /* 0x000fea0003800000 */
.L_x_432:
[----:B------:R-:W-:Y:S01]  /*a990*/  @!P5 IMAD R97, R97, R17, R2 ;  /* 0x000000116161d224 */ /* 0x000fe200078e0202 */
[----:B------:R-:W-:Y:S04]  /*a9a0*/  BSSY B1, `(.L_x_434) ;  /* 0x0000006000017945 */ /* 0x000fe80003800000 */
[----:B------:R0:W-:Y:S01]  /*a9b0*/  @!P5 STG.E.U8 desc[UR36][R6.64+0x91], R97 ;  /* 0x000091610600d986 */ /* 0x0001e2000c101124 */
[----:B------:R-:W-:Y:S05]  /*a9c0*/  @P6 BRA `(.L_x_435) ;  /* 0x00000000000c6947 */ /* 0x000fea0003800000 */
[----:B------:R-:W0:Y:S02]  /*a9d0*/  LDG.E.U8 R16, desc[UR36][R154.64+0x90] ;  /* 0x000090249a107981 */ /* 0x000e24000c1e1100 */
[----:B0-----:R-:W-:-:S05]  /*a9e0*/  PRMT R3, R16, 0x8880, RZ ;  /* 0x0000888010037816 */ /* 0x001fca00000000ff */
[----:B------:R-:W-:-:S07]  /*a9f0*/  IMAD R2, R3, R18, RZ ;  /* 0x0000001203027224 */ /* 0x000fce00078e02ff */
.L_x_435:
[----:B------:R-:W-:Y:S05]  /*aa00*/  BSYNC B1 ;  /* 0x0000000000017941 */ /* 0x000fea0003800000 */
.L_x_434:
[----:B0-----:R-:W-:Y:S01]  /*aa10*/  @!P6 IMAD R3, R98, R17, R2 ;  /* 0x000000116203e224 */ /* 0x001fe200078e0202 */
[----:B------:R-:W-:Y:S04]  /*aa20*/  BSSY B1, `(.L_x_436) ;  /* 0x0000006000017945 */ /* 0x000fe80003800000 */
[----:B------:R0:W-:Y:S01]  /*aa30*/  @!P6 STG.E.U8 desc[UR36][R8.64+0x90], R3 ;  /* 0x000090030800e986 */ /* 0x0001e2000c101124 */
[----:B------:R-:W-:Y:S05]  /*aa40*/  @P1 BRA `(.L_x_437) ;  /* 0x00000000000c1947 */ /* 0x000fea0003800000 */
[----:B------:R-:W0:Y:S02]  /*aa50*/  LDG.E.U8 R16, desc[UR36][R154.64+0x91] ;  /* 0x000091249a107981 */ /* 0x000e24000c1e1100 */
[----:B0-----:R-:W-:-:S05]  /*aa60*/  PRMT R3, R16, 0x8880, RZ ;  /* 0x0000888010037816 */ /* 0x001fca00000000ff */
[----:B------:R-:W-:-:S07]  /*aa70*/  IMAD R2, R3, R18, RZ ;  /* 0x0000001203027224 */ /* 0x000fce00078e02ff */
.L_x_437:
[----:B------:R-:W-:Y:S05]  /*aa80*/  BSYNC B1 ;  /* 0x0000000000017941 */ /* 0x000fea0003800000 */
.L_x_436:
        /* <DEDUP_REMOVED lines=12> */
.L_x_439:
[----:B------:R-:W-:Y:S05]  /*ab50*/  BSYNC B1 ;  /* 0x0000000000017941 */ /* 0x000fea0003800000 */
.L_x_438:
[----:B0-----:R-:W-:Y:S01]  /*ab60*/  @!P4 IMAD R3, R100, R17, R2 ;  /* 0x000000116403c224 */ /* 0x001fe200078e0202 */
[----:B------:R-:W-:Y:S04]  /*ab70*/  BSSY B1, `(.L_x_440) ;  /* 0x0000006000017945 */ /* 0x000fe80003800000 */
[----:B------:R0:W-:Y:S01]  /*ab80*/  @!P4 STG.E.U8 desc[UR36][R6.64+0x98], R3 ;  /* 0x000098030600c986 */ /* 0x0001e2000c101124 */
[----:B------:R-:W-:Y:S05]  /*ab90*/  @P3 BRA `(.L_x_441) ;  /* 0x00000000000c3947 */ /* 0x000fea0003800000 */
[----:B------:R-:W0:Y:S02]  /*aba0*/  LDG.E.U8 R16, desc[UR36][R14.64+0x99] ;  /* 0x000099240e107981 */ /* 0x000e24000c1e1100 */
[----:B0-----:R-:W-:-:S05]  /*abb0*/  PRMT R3, R16, 0x8880, RZ ;  /* 0x0000888010037816 */ /* 0x001fca00000000ff */
[----:B------:R-:W-:-:S07]  /*abc0*/  IMAD R2, R3, R18, RZ ;  /* 0x0000001203027224 */ /* 0x000fce00078e02ff */
.L_x_441:
[----:B------:R-:W-:Y:S05]  /*abd0*/  BSYNC B1 ;  /* 0x0000000000017941 */ /* 0x000fea0003800000 */
.L_x_440:
[----:B------:R-:W-:Y:S01]  /*abe0*/  @!P3 IMAD R101, R101, R17, R2 ;  /* 0x000000116565b224 */ /* 0x000fe200078e0202 */
[----:B------:R-:W-:Y:S04]  /*abf0*/  BSSY B1, `(.L_x_442) ;  /* 0x0000006000017945 */ /* 0x000fe80003800000 */
[----:B------:R0:W-:Y:S01]  /*ac00*/  @!P3 STG.E.U8 desc[UR36][R6.64+0x99], R101 ;  /* 0x000099650600b986 */ /* 0x0001e2000c101124 */
[----:B------:R-:W-:Y:S05]  /*ac10*/  @P5 BRA `(.L_x_443) ;  /* 0x00000000000c5947 */ /* 0x000fea0003800000 */
[----:B------:R-:W0:Y:S02]  /*ac20*/  LDG.E.U8 R16, desc[UR36][R154.64+0x98] ;  /* 0x000098249a107981 */ /* 0x000e24000c1e1100 */
[----:B0-----:R-:W-:-:S05]  /*ac30*/  PRMT R3, R16, 0x8880, RZ ;  /* 0x0000888010037816 */ /* 0x001fca00000000ff */
[----:B------:R-:W-:-:S07]  /*ac40*/  IMAD R2, R3, R18, RZ ;  /* 0x0000001203027224 */ /* 0x000fce00078e02ff */
.L_x_443:
[----:B------:R-:W-:Y:S05]  /*ac50*/  BSYNC B1 ;  /* 0x0000000000017941 */ /* 0x000fea0003800000 */
.L_x_442:
[----:B0-----:R-:W-:Y:S01]  /*ac60*/  @!P5 IMAD R3, R102, R17, R2 ;  /* 0x000000116603d224 */ /* 0x001fe200078e0202 */
[----:B------:R-:W-:Y:S04]  /*ac70*/  BSSY B1, `(.L_x_444) ;  /* 0x0000006000017945 */ /* 0x000fe80003800000 */
[----:B------:R0:W-:Y:S01]  /*ac80*/  @!P5 STG.E.U8 desc[UR36][R8.64+0x98], R3 ;  /* 0x000098030800d986 */ /* 0x0001e2000c101124 */
[----:B------:R-:W-:Y:S05]  /*ac90*/  @P6 BRA `(.L_x_445) ;  /* 0x00000000000c6947 */ /* 0x000fea0003800000 */
[----:B------:R-:W0:Y:S02]  /*aca0*/  LDG.E.U8 R16, desc[UR36][R154.64+0x99] ;  /* 0x000099249a107981 */ /* 0x000e24000c1e1100 */
[----:B0-----:R-:W-:-:S05]  /*acb0*/  PRMT R3, R16, 0x8880, RZ ;  /* 0x0000888010037816 */ /* 0x001fca00000000ff */
[----:B------:R-:W-:-:S07]  /*acc0*/  IMAD R2, R3, R18, RZ ;  /* 0x0000001203027224 */ /* 0x000fce00078e02ff */
.L_x_445:
[----:B------:R-:W-:Y:S05]  /*acd0*/  BSYNC B1 ;  /* 0x0000000000017941 */ /* 0x000fea0003800000 */
.L_x_444:
[----:B------:R-:W-:Y:S01]  /*ace0*/  @!P6 IMAD R103, R103, R17, R2 ;  /* 0x000000116767e224 */ /* 0x000fe200078e0202 */
[----:B------:R-:W-:Y:S04]  /*acf0*/  BSSY B1, `(.L_x_446) ;  /* 0x0000006000017945 */ /* 0x000fe80003800000 */
[----:B------:R0:W-:Y:S01]  /*ad00*/  @!P6 STG.E.U8 desc[UR36][R8.64+0x99], R103 ;  /* 0x000099670800e986 */ /* 0x0001e2000c101124 */
[----:B------:R-:W-:Y:S05]  /*ad10*/  @P1 BRA `(.L_x_447) ;  /* 0x00000000000c1947 */ /* 0x000fea0003800000 */
[----:B------:R-:W0:Y:S02]  /*ad20*/  LDG.E.U8 R16, desc[UR36][R14.64+0xa0] ;  /* 0x0000a0240e107981 */ /* 0x000e24000c1e1100 */
[----:B0-----:R-:W-:-:S05]  /*ad30*/  PRMT R3, R16, 0x8880, RZ ;  /* 0x0000888010037816 */ /* 0x001fca00000000ff */
[----:B------:R-:W-:-:S07]  /*ad40*/  IMAD R2, R3, R18, RZ ;  /* 0x0000001203027224 */ /* 0x000fce00078e02ff */
.L_x_447:
[----:B------:R-:W-:Y:S05]  /*ad50*/  BSYNC B1 ;  /* 0x0000000000017941 */ /* 0x000fea0003800000 */
.L_x_446:
        /* <DEDUP_REMOVED lines=12> */
.L_x_449:
[----:B------:R-:W-:Y:S05]  /*ae20*/  BSYNC B1 ;  /* 0x0000000000017941 */ /* 0x000fea0003800000 */
.L_x_448:
[----:B------:R-:W-:Y:S01]  /*ae30*/  @!P4 IMAD R105, R105, R17, R2 ;  /* 0x000000116969c224 */ /* 0x000fe200078e0202 */
[----:B------:R-:W-:Y:S04]  /*ae40*/  BSSY B1, `(.L_x_450) ;  /* 0x0000006000017945 */ /* 0x000fe80003800000 */
[----:B------:R0:W-:Y:S01]  /*ae50*/  @!P4 STG.E.U8 desc[UR36][R6.64+0xa1], R105 ;  /* 0x0000a1690600c986 */ /* 0x0001e2000c101124 */
[----:B------:R-:W-:Y:S05]  /*ae60*/  @P3 BRA `(.L_x_451) ;  /* 0x00000000000c3947 */ /* 0x000fea0003800000 */
[----:B------:R-:W0:Y:S02]  /*ae70*/  LDG.E.U8 R16, desc[UR36][R154.64+0xa0] ;  /* 0x0000a0249a107981 */ /* 0x000e24000c1e1100 */
[----:B0-----:R-:W-:-:S05]  /*ae80*/  PRMT R3, R16, 0x8880, RZ ;  /* 0x0000888010037816 */ /* 0x001fca00000000ff */
[----:B------:R-:W-:-:S07]  /*ae90*/  IMAD R2, R3, R18, RZ ;  /* 0x0000001203027224 */ /* 0x000fce00078e02ff */
.L_x_451:
[----:B------:R-:W-:Y:S05]  /*aea0*/  BSYNC B1 ;  /* 0x0000000000017941 */ /* 0x000fea0003800000 */
.L_x_450:
[----:B0-----:R-:W-:Y:S01]  /*aeb0*/  @!P3 IMAD R3, R106, R17, R2 ;  /* 0x000000116a03b224 */ /* 0x001fe200078e0202 */
[----:B------:R-:W-:Y:S04]  /*aec0*/  BSSY B1, `(.L_x_452) ;  /* 0x0000006000017945 */ /* 0x000fe80003800000 */
[----:B------:R0:W-:Y:S01]  /*aed0*/  @!P3 STG.E.U8 desc[UR36][R8.64+0xa0], R3 ;  /* 0x0000a0030800b986 */ /* 0x0001e2000c101124 */
[----:B------:R-:W-:Y:S05]  /*aee0*/  @P5 BRA `(.L_x_453) ;  /* 0x00000000000c5947 */ /* 0x000fea0003800000 */
[----:B------:R-:W0:Y:S02]  /*aef0*/  LDG.E.U8 R16, desc[UR36][R154.64+0xa1] ;  /* 0x0000a1249a107981 */ /* 0x000e24000c1e1100 */
[----:B0-----:R-:W-:-:S05]  /*af00*/  PRMT R3, R16, 0x8880, RZ ;  /* 0x0000888010037816 */ /* 0x001fca00000000ff */
[----:B------:R-:W-:-:S07]  /*af10*/  IMAD R2, R3, R18, RZ ;  /* 0x0000001203027224 */ /* 0x000fce00078e02ff */
.L_x_453:
[----:B------:R-:W-:Y:S05]  /*af20*/  BSYNC B1 ;  /* 0x0000000000017941 */ /* 0x000fea0003800000 */
.L_x_452:
[----:B------:R-:W-:Y:S01]  /*af30*/  @!P5 IMAD R107, R107, R17, R2 ;  /* 0x000000116b6bd224 */ /* 0x000fe200078e0202 */
[----:B------:R-:W-:Y:S04]  /*af40*/  BSSY B1, `(.L_x_454) ;  /* 0x0000006000017945 */ /* 0x000fe80003800000 */
[----:B------:R0:W-:Y:S01]  /*af50*/  @!P5 STG.E.U8 desc[UR36][R8.64+0xa1], R107 ;  /* 0x0000a16b0800d986 */ /* 0x0001e2000c101124 */
[----:B------:R-:W-:Y:S05]  /*af60*/  @P6 BRA `(.L_x_455) ;  /* 0x00000000000c6947 */ /* 0x000fea0003800000 */
[----:B------:R-:W0:Y:S02]  /*af70*/  LDG.E.U8 R16, desc[UR36][R14.64+0xa8] ;  /* 0x0000a8240e107981 */ /* 0x000e24000c1e1100 */
[----:B0-----:R-:W-:-:S05]  /*af80*/  PRMT R3, R16, 0x8880, RZ ;  /* 0x0000888010037816 */ /* 0x001fca00000000ff */
[----:B------:R-:W-:-:S07]  /*af90*/  IMAD R2, R3, R18, RZ ;  /* 0x0000001203027224 */ /* 0x000fce00078e02ff */
.L_x_455:
[----:B------:R-:W-:Y:S05]  /*afa0*/  BSYNC B1 ;  /* 0x0000000000017941 */ /* 0x000fea0003800000 */
.L_x_454:
[----:B0-----:R-:W-:Y:S01]  /*afb0*/  @!P6 IMAD R3, R108, R17, R2 ;  /* 0x000000116c03e224 */ /* 0x001fe200078e0202 */
[----:B------:R-:W-:Y:S04]  /*afc0*/  BSSY B1, `(.L_x_456) ;  /* 0x0000006000017945 */ /* 0x000fe80003800000 */
[----:B------:R0:W-:Y:S01]  /*afd0*/  @!P6 STG.E.U8 desc[UR36][R6.64+0xa8], R3 ;  /* 0x0000a8030600e986 */ /* 0x0001e2000c101124 */
[----:B------:R-:W-:Y:S05]  /*afe0*/  @P1 BRA `(.L_x_457) ;  /* 0x00000000000c1947 */ /* 0x000fea0003800000 */
[----:B------:R-:W0:Y:S02]  /*aff0*/  LDG.E.U8 R16, desc[UR36][R14.64+0xa9] ;  /* 0x0000a9240e107981 */ /* 0x000e24000c1e1100 */
[----:B0-----:R-:W-:-:S05]  /*b000*/  PRMT R3, R16, 0x8880, RZ ;  /* 0x0000888010037816 */ /* 0x001fca00000000ff */
[----:B------:R-:W-:-:S07]  /*b010*/  IMAD R2, R3, R18, RZ ;  /* 0x0000001203027224 */ /* 0x000fce00078e02ff */
.L_x_457:
[----:B------:R-:W-:Y:S05]  /*b020*/  BSYNC B1 ;  /* 0x0000000000017941 */ /* 0x000fea0003800000 */
.L_x_456:
        /* <DEDUP_REMOVED lines=12> */
.L_x_459:
[----:B------:R-:W-:Y:S05]  /*b0f0*/  BSYNC B1 ;  /* 0x0000000000017941 */ /* 0x000fea0003800000 */
.L_x_458:
[----:B0-----:R-:W-:Y:S01]  /*b100*/  @!P4 IMAD R3, R110, R17, R2 ;  /* 0x000000116e03c224 */ /* 0x001fe200078e0202 */
[----:B------:R-:W-:Y:S04]  /*b110*/  BSSY B1, `(.L_x_460) ;  /* 0x0000006000017945 */ /* 0x000fe80003800000 */
[----:B------:R0:W-:Y:S01]  /*b120*/  @!P4 STG.E.U8 desc[UR36][R8.64+0xa8], R3 ;  /* 0x0000a8030800c986 */ /* 0x0001e2000c101124 */
[----:B------:R-:W-:Y:S05]  /*b130*/  @P3 BRA `(.L_x_461) ;  /* 0x00000000000c3947 */ /* 0x000fea0003800000 */
[----:B------:R-:W0:Y:S02]  /*b140*/  LDG.E.U8 R16, desc[UR36][R154.64+0xa9] ;  /* 0x0000a9249a107981 */ /* 0x000e24000c1e1100 */
[----:B0-----:R-:W-:-:S05]  /*b150*/  PRMT R3, R16, 0x8880, RZ ;  /* 0x0000888010037816 */ /* 0x001fca00000000ff */
[----:B------:R-:W-:-:S07]  /*b160*/  IMAD R2, R3, R18, RZ ;  /* 0x0000001203027224 */ /* 0x000fce00078e02ff */
.L_x_461:
[----:B------:R-:W-:Y:S05]  /*b170*/  BSYNC B1 ;  /* 0x0000000000017941 */ /* 0x000fea0003800000 */
.L_x_460:
[----:B------:R-:W-:Y:S01]  /*b180*/  @!P3 IMAD R111, R111, R17, R2 ;  /* 0x000000116f6fb224 */ /* 0x000fe200078e0202 */
[----:B------:R-:W-:Y:S04]  /*b190*/  BSSY B1, `(.L_x_462) ;  /* 0x0000006000017945 */ /* 0x000fe80003800000 */
[----:B------:R0:W-:Y:S01]  /*b1a0*/  @!P3 STG.E.U8 desc[UR36][R8.64+0xa9], R111 ;  /* 0x0000a96f0800b986 */ /* 0x0001e2000c101124 */
[----:B------:R-:W-:Y:S05]  /*b1b0*/  @P5 BRA `(.L_x_463) ;  /* 0x00000000000c5947 */ /* 0x000fea0003800000 */
[----:B------:R-:W0:Y:S02]  /*b1c0*/  LDG.E.U8 R16, desc[UR36][R14.64+0xb0] ;  /* 0x0000b0240e107981 */ /* 0x000e24000c1e1100 */
[----:B0-----:R-:W-:-:S05]  /*b1d0*/  PRMT R3, R16, 0x8880, RZ ;  /* 0x0000888010037816 */ /* 0x001fca00000000ff */
[----:B------:R-:W-:-:S07]  /*b1e0*/  IMAD R2, R3, R18, RZ ;  /* 0x0000001203027224 */ /* 0x000fce00078e02ff */
.L_x_463:
[----:B------:R-:W-:Y:S05]  /*b1f0*/  BSYNC B1 ;  /* 0x0000000000017941 */ /* 0x000fea0003800000 */
.L_x_462:
[----:B0-----:R-:W-:Y:S01]  /*b200*/  @!P5 IMAD R3, R112, R17, R2 ;  /* 0x000000117003d224 */ /* 0x001fe200078e0202 */
[----:B------:R-:W-:Y:S04]  /*b210*/  BSSY B1, `(.L_x_464) ;  /* 0x0000006000017945 */ /* 0x000fe80003800000 */
[----:B------:R0:W-:Y:S01]  /*b220*/  @!P5 STG.E.U8 desc[UR36][R6.64+0xb0], R3 ;  /* 0x0000b0030600d986 */ /* 0x0001e2000c101124 */
[----:B------:R-:W-:Y:S05]  /*b230*/  @P6 BRA `(.L_x_465) ;  /* 0x00000000000c6947 */ /* 0x000fea0003800000 */
[----:B------:R-:W0:Y:S02]  /*b240*/  LDG.E.U8 R16, desc[UR36][R14.64+0xb1] ;  /* 0x0000b1240e107981 */ /* 0x000e24000c1e1100 */
[----:B0-----:R-:W-:-:S05]  /*b250*/  PRMT R3, R16, 0x8880, RZ ;  /* 0x0000888010037816 */ /* 0x001fca00000000ff */
[----:B------:R-:W-:-:S07]  /*b260*/  IMAD R2, R3, R18, RZ ;  /* 0x0000001203027224 */ /* 0x000fce00078e02ff */
.L_x_465:
[----:B------:R-:W-:Y:S05]  /*b270*/  BSYNC B1 ;  /* 0x0000000000017941 */ /* 0x000fea0003800000 */
.L_x_464:
[----:B------:R-:W-:Y:S01]  /*b280*/  @!P6 IMAD R113, R113, R17, R2 ;  /* 0x000000117171e224 */ /* 0x000fe200078e0202 */
[----:B------:R-:W-:Y:S04]  /*b290*/  BSSY B1, `(.L_x_466) ;  /* 0x0000006000017945 */ /* 0x000fe80003800000 */
[----:B------:R0:W-:Y:S01]  /*b2a0*/  @!P6 STG.E.U8 desc[UR36][R6.64+0xb1], R113 ;  /* 0x0000b1710600e986 */ /* 0x0001e2000c101124 */
[----:B------:R-:W-:Y:S05]  /*b2b0*/  @P1 BRA `(.L_x_467) ;  /* 0x00000000000c1947 */ /* 0x000fea0003800000 */
[----:B------:R-:W0:Y:S02]  /*b2c0*/  LDG.E.U8 R16, desc[UR36][R154.64+0xb0] ;  /* 0x0000b0249a107981 */ /* 0x000e24000c1e1100 */
[----:B0-----:R-:W-:-:S05]  /*b2d0*/  PRMT R3, R16, 0x8880, RZ ;  /* 0x0000888010037816 */ /* 0x001fca00000000ff */
[----:B------:R-:W-:-:S07]  /*b2e0*/  IMAD R2, R3, R18, RZ ;  /* 0x0000001203027224 */ /* 0x000fce00078e02ff */
.L_x_467:
[----:B------:R-:W-:Y:S05]  /*b2f0*/  BSYNC B1 ;  /* 0x0000000000017941 */ /* 0x000fea0003800000 */
.L_x_466:
        /* <DEDUP_REMOVED lines=12> */
.L_x_469:
[----:B------:R-:W-:Y:S05]  /*b3c0*/  BSYNC B1 ;  /* 0x0000000000017941 */ /* 0x000fea0003800000 */
.L_x_468:
[----:B------:R-:W-:Y:S01]  /*b3d0*/  @!P4 IMAD R115, R115, R17, R2 ;  /* 0x000000117373c224 */ /* 0x000fe200078e0202 */
[----:B------:R-:W-:Y:S04]  /*b3e0*/  BSSY B1, `(.L_x_470) ;  /* 0x0000006000017945 */ /* 0x000fe80003800000 */
[----:B------:R0:W-:Y:S01]  /*b3f0*/  @!P4 STG.E.U8 desc[UR36][R8.64+0xb1], R115 ;  /* 0x0000b1730800c986 */ /* 0x0001e2000c101124 */
[----:B------:R-:W-:Y:S05]  /*b400*/  @P3 BRA `(.L_x_471) ;  /* 0x00000000000c3947 */ /* 0x000fea0003800000 */
[----:B------:R-:W0:Y:S02]  /*b410*/  LDG.E.U8 R16, desc[UR36][R14.64+0xb8] ;  /* 0x0000b8240e107981 */ /* 0x000e24000c1e1100 */
[----:B0-----:R-:W-:-:S05]  /*b420*/  PRMT R3, R16, 0x8880, RZ ;  /* 0x0000888010037816 */ /* 0x001fca00000000ff */
[----:B------:R-:W-:-:S07]  /*b430*/  IMAD R2, R3, R18, RZ ;  /* 0x0000001203027224 */ /* 0x000fce00078e02ff */
.L_x_471:
[----:B------:R-:W-:Y:S05]  /*b440*/  BSYNC B1 ;  /* 0x0000000000017941 */ /* 0x000fea0003800000 */
.L_x_470:
[----:B0-----:R-:W-:Y:S01]  /*b450*/  @!P3 IMAD R3, R116, R17, R2 ;  /* 0x000000117403b224 */ /* 0x001fe200078e0202 */
[----:B------:R-:W-:Y:S04]  /*b460*/  BSSY B1, `(.L_x_472) ;  /* 0x0000006000017945 */ /* 0x000fe80003800000 */
[----:B------:R0:W-:Y:S01]  /*b470*/  @!P3 STG.E.U8 desc[UR36][R6.64+0xb8], R3 ;  /* 0x0000b8030600b986 */ /* 0x0001e2000c101124 */
[----:B------:R-:W-:Y:S05]  /*b480*/  @P5 BRA `(.L_x_473) ;  /* 0x00000000000c5947 */ /* 0x000fea0003800000 */
[----:B------:R-:W0:Y:S02]  /*b490*/  LDG.E.U8 R16, desc[UR36][R14.64+0xb9] ;  /* 0x0000b9240e107981 */ /* 0x000e24000c1e1100 */
[----:B0-----:R-:W-:-:S05]  /*b4a0*/  PRMT R3, R16, 0x8880, RZ ;  /* 0x0000888010037816 */ /* 0x001fca00000000ff */
[----:B------:R-:W-:-:S07]  /*b4b0*/  IMAD R2, R3, R18, RZ ;  /* 0x0000001203027224 */ /* 0x000fce00078e02ff */
.L_x_473:
[----:B------:R-:W-:Y:S05]  /*b4c0*/  BSYNC B1 ;  /* 0x0000000000017941 */ /* 0x000fea0003800000 */
.L_x_472:
[----:B------:R-:W-:Y:S01]  /*b4d0*/  @!P5 IMAD R117, R117, R17, R2 ;  /* 0x000000117575d224 */ /* 0x000fe200078e0202 */
[----:B------:R-:W-:Y:S04]  /*b4e0*/  BSSY B1, `(.L_x_474) ;  /* 0x0000006000017945 */ /* 0x000fe80003800000 */
[----:B------:R0:W-:Y:S01]  /*b4f0*/  @!P5 STG.E.U8 desc[UR36][R6.64+0xb9], R117 ;  /* 0x0000b9750600d986 */ /* 0x0001e2000c101124 */
[----:B------:R-:W-:Y:S05]  /*b500*/  @P6 BRA `(.L_x_475) ;  /* 0x00000000000c6947 */ /* 0x000fea0003800000 */
[----:B------:R-:W0:Y:S02]  /*b510*/  LDG.E.U8 R16, desc[UR36][R154.64+0xb8] ;  /* 0x0000b8249a107981 */ /* 0x000e24000c1e1100 */
[----:B0-----:R-:W-:-:S05]  /*b520*/  PRMT R3, R16, 0x8880, RZ ;  /* 0x0000888010037816 */ /* 0x001fca00000000ff */
[----:B------:R-:W-:-:S07]  /*b530*/  IMAD R2, R3, R18, RZ ;  /* 0x0000001203027224 */ /* 0x000fce00078e02ff */
.L_x_475:
[----:B------:R-:W-:Y:S05]  /*b540*/  BSYNC B1 ;  /* 0x0000000000017941 */ /* 0x000fea0003800000 */
.L_x_474:
[----:B0-----:R-:W-:Y:S01]  /*b550*/  @!P6 IMAD R3, R118, R17, R2 ;  /* 0x000000117603e224 */ /* 0x001fe200078e0202 */
[----:B------:R-:W-:Y:S04]  /*b560*/  BSSY B1, `(.L_x_476) ;  /* 0x0000006000017945 */ /* 0x000fe80003800000 */
[----:B------:R0:W-:Y:S01]  /*b570*/  @!P6 STG.E.U8 desc[UR36][R8.64+0xb8], R3 ;  /* 0x0000b8030800e986 */ /* 0x0001e2000c101124 */
[----:B------:R-:W-:Y:S05]  /*b580*/  @P1 BRA `(.L_x_477) ;  /* 0x00000000000c1947 */ /* 0x000fea0003800000 */
[----:B------:R-:W0:Y:S02]  /*b590*/  LDG.E.U8 R16, desc[UR36][R154.64+0xb9] ;  /* 0x0000b9249a107981 */ /* 0x000e24000c1e1100 */
[----:B0-----:R-:W-:-:S05]  /*b5a0*/  PRMT R3, R16, 0x8880, RZ ;  /* 0x0000888010037816 */ /* 0x001fca00000000ff */
[----:B------:R-:W-:-:S07]  /*b5b0*/  IMAD R2, R3, R18, RZ ;  /* 0x0000001203027224 */ /* 0x000fce00078e02ff */
.L_x_477:
[----:B------:R-:W-:Y:S05]  /*b5c0*/  BSYNC B1 ;  /* 0x0000000000017941 */ /* 0x000fea0003800000 */
.L_x_476:
        /* <DEDUP_REMOVED lines=12> */
.L_x_479:
[----:B------:R-:W-:Y:S05]  /*b690*/  BSYNC B1 ;  /* 0x0000000000017941 */ /* 0x000fea0003800000 */
.L_x_478:
[----:B0-----:R-:W-:Y:S01]  /*b6a0*/  @!P4 IMAD R3, R120, R17, R2 ;  /* 0x000000117803c224 */ /* 0x001fe200078e0202 */
[----:B------:R-:W-:Y:S04]  /*b6b0*/  BSSY B1, `(.L_x_480) ;  /* 0x0000006000017945 */ /* 0x000fe80003800000 */
[----:B------:R0:W-:Y:S01]  /*b6c0*/  @!P4 STG.E.U8 desc[UR36][R6.64+0xc0], R3 ;  /* 0x0000c0030600c986 */ /* 0x0001e2000c101124 */
[----:B------:R-:W-:Y:S05]  /*b6d0*/  @P3 BRA `(.L_x_481) ;  /* 0x00000000000c3947 */ /* 0x000fea0003800000 */
[----:B------:R-:W0:Y:S02]  /*b6e0*/  LDG.E.U8 R16, desc[UR36][R14.64+0xc1] ;  /* 0x0000c1240e107981 */ /* 0x000e24000c1e1100 */
[----:B0-----:R-:W-:-:S05]  /*b6f0*/  PRMT R3, R16, 0x8880, RZ ;  /* 0x0000888010037816 */ /* 0x001fca00000000ff */
[----:B------:R-:W-:-:S07]  /*b700*/  IMAD R2, R3, R18, RZ ;  /* 0x0000001203027224 */ /* 0x000fce00078e02ff */
.L_x_481:
[----:B------:R-:W-:Y:S05]  /*b710*/  BSYNC B1 ;  /* 0x0000000000017941 */ /* 0x000fea0003800000 */
.L_x_480:
[----:B------:R-:W-:Y:S01]  /*b720*/  @!P3 IMAD R121, R121, R17, R2 ;  /* 0x000000117979b224 */ /* 0x000fe200078e0202 */
[----:B------:R-:W-:Y:S04]  /*b730*/  BSSY B1, `(.L_x_482) ;  /* 0x0000006000017945 */ /* 0x000fe80003800000 */
[----:B------:R0:W-:Y:S01]  /*b740*/  @!P3 STG.E.U8 desc[UR36][R6.64+0xc1], R121 ;  /* 0x0000c1790600b986 */ /* 0x0001e2000c101124 */
[----:B------:R-:W-:Y:S05]  /*b750*/  @P5 BRA `(.L_x_483) ;  /* 0x00000000000c5947 */ /* 0x000fea0003800000 */
[----:B------:R-:W0:Y:S02]  /*b760*/  LDG.E.U8 R16, desc[UR36][R154.64+0xc0] ;  /* 0x0000c0249a107981 */ /* 0x000e24000c1e1100 */
[----:B0-----:R-:W-:-:S05]  /*b770*/  PRMT R3, R16, 0x8880, RZ ;  /* 0x0000888010037816 */ /* 0x001fca00000000ff */
[----:B------:R-:W-:-:S07]  /*b780*/  IMAD R2, R3, R18, RZ ;  /* 0x0000001203027224 */ /* 0x000fce00078e02ff */
.L_x_483:
[----:B------:R-:W-:Y:S05]  /*b790*/  BSYNC B1 ;  /* 0x0000000000017941 */ /* 0x000fea0003800000 */
.L_x_482:
[----:B0-----:R-:W-:Y:S01]  /*b7a0*/  @!P5 IMAD R3, R122, R17, R2 ;  /* 0x000000117a03d224 */ /* 0x001fe200078e0202 */
[----:B------:R-:W-:Y:S04]  /*b7b0*/  BSSY B1, `(.L_x_484) ;  /* 0x0000006000017945 */ /* 0x000fe80003800000 */
[----:B------:R0:W-:Y:S01]  /*b7c0*/  @!P5 STG.E.U8 desc[UR36][R8.64+0xc0], R3 ;  /* 0x0000c0030800d986 */ /* 0x0001e2000c101124 */
[----:B------:R-:W-:Y:S05]  /*b7d0*/  @P6 BRA `(.L_x_485) ;  /* 0x00000000000c6947 */ /* 0x000fea0003800000 */
[----:B------:R-:W0:Y:S02]  /*b7e0*/  LDG.E.U8 R16, desc[UR36][R154.64+0xc1] ;  /* 0x0000c1249a107981 */ /* 0x000e24000c1e1100 */
[----:B0-----:R-:W-:-:S05]  /*b7f0*/  PRMT R3, R16, 0x8880, RZ ;  /* 0x0000888010037816 */ /* 0x001fca00000000ff */
[----:B------:R-:W-:-:S07]  /*b800*/  IMAD R2, R3, R18, RZ ;  /* 0x0000001203027224 */ /* 0x000fce00078e02ff */
.L_x_485:
[----:B------:R-:W-:Y:S05]  /*b810*/  BSYNC B1 ;  /* 0x0000000000017941 */ /* 0x000fea0003800000 */
.L_x_484:
[----:B------:R-:W-:Y:S01]  /*b820*/  @!P6 IMAD R123, R123, R17, R2 ;  /* 0x000000117b7be224 */ /* 0x000fe200078e0202 */
[----:B------:R-:W-:Y:S04]  /*b830*/  BSSY B1, `(.L_x_486) ;  /* 0x0000006000017945 */ /* 0x000fe80003800000 */
[----:B------:R0:W-:Y:S01]  /*b840*/  @!P6 STG.E.U8 desc[UR36][R8.64+0xc1], R123 ;  /* 0x0000c17b0800e986 */ /* 0x0001e2000c101124 */
[----:B------:R-:W-:Y:S05]  /*b850*/  @P1 BRA `(.L_x_487) ;  /* 0x00000000000c1947 */ /* 0x000fea0003800000 */
[----:B------:R-:W0:Y:S02]  /*b860*/  LDG.E.U8 R16, desc[UR36][R14.64+0xc8] ;  /* 0x0000c8240e107981 */ /* 0x000e24000c1e1100 */
[----:B0-----:R-:W-:-:S05]  /*b870*/  PRMT R3, R16, 0x8880, RZ ;  /* 0x0000888010037816 */ /* 0x001fca00000000ff */
[----:B------:R-:W-:-:S07]  /*b880*/  IMAD R2, R3, R18, RZ ;  /* 0x0000001203027224 */ /* 0x000fce00078e02ff */
.L_x_487:
[----:B------:R-:W-:Y:S05]  /*b890*/  BSYNC B1 ;  /* 0x0000000000017941 */ /* 0x000fea0003800000 */
.L_x_486:
        /* <DEDUP_REMOVED lines=12> */
.L_x_489:
[----:B------:R-:W-:Y:S05]  /*b960*/  BSYNC B1 ;  /* 0x0000000000017941 */ /* 0x000fea0003800000 */
.L_x_488:
[----:B------:R-:W-:Y:S01]  /*b970*/  @!P4 IMAD R125, R125, R17, R2 ;  /* 0x000000117d7dc224 */ /* 0x000fe200078e0202 */
[----:B------:R-:W-:Y:S04]  /*b980*/  BSSY B1, `(.L_x_490) ;  /* 0x0000006000017945 */ /* 0x000fe80003800000 */
[----:B------:R0:W-:Y:S01]  /*b990*/  @!P4 STG.E.U8 desc[UR36][R6.64+0xc9], R125 ;  /* 0x0000c97d0600c986 */ /* 0x0001e2000c101124 */
[----:B------:R-:W-:Y:S05]  /*b9a0*/  @P3 BRA `(.L_x_491) ;  /* 0x00000000000c3947 */ /* 0x000fea0003800000 */
[----:B------:R-:W0:Y:S02]  /*b9b0*/  LDG.E.U8 R16, desc[UR36][R154.64+0xc8] ;  /* 0x0000c8249a107981 */ /* 0x000e24000c1e1100 */
[----:B0-----:R-:W-:-:S05]  /*b9c0*/  PRMT R3, R16, 0x8880, RZ ;  /* 0x0000888010037816 */ /* 0x001fca00000000ff */
[----:B------:R-:W-:-:S07]  /*b9d0*/  IMAD R2, R3, R18, RZ ;  /* 0x0000001203027224 */ /* 0x000fce00078e02ff */
.L_x_491:
[----:B------:R-:W-:Y:S05]  /*b9e0*/  BSYNC B1 ;  /* 0x0000000000017941 */ /* 0x000fea0003800000 */
.L_x_490:
[----:B0-----:R-:W-:Y:S01]  /*b9f0*/  @!P3 IMAD R3, R126, R17, R2 ;  /* 0x000000117e03b224 */ /* 0x001fe200078e0202 */
[----:B------:R-:W-:Y:S04]  /*ba00*/  BSSY B1, `(.L_x_492) ;  /* 0x0000006000017945 */ /* 0x000fe80003800000 */
[----:B------:R0:W-:Y:S01]  /*ba10*/  @!P3 STG.E.U8 desc[UR36][R8.64+0xc8], R3 ;  /* 0x0000c8030800b986 */ /* 0x0001e2000c101124 */
[----:B------:R-:W-:Y:S05]  /*ba20*/  @P5 BRA `(.L_x_493) ;  /* 0x00000000000c5947 */ /* 0x000fea0003800000 */
[----:B------:R-:W0:Y:S02]  /*ba30*/  LDG.E.U8 R16, desc[UR36][R154.64+0xc9] ;  /* 0x0000c9249a107981 */ /* 0x000e24000c1e1100 */
[----:B0-----:R-:W-:-:S05]  /*ba40*/  PRMT R3, R16, 0x8880, RZ ;  /* 0x0000888010037816 */ /* 0x001fca00000000ff */
[----:B------:R-:W-:-:S07]  /*ba50*/  IMAD R2, R3, R18, RZ ;  /* 0x0000001203027224 */ /* 0x000fce00078e02ff */
.L_x_493:
[----:B------:R-:W-:Y:S05]  /*ba60*/  BSYNC B1 ;  /* 0x0000000000017941 */ /* 0x000fea0003800000 */
.L_x_492:
[----:B------:R-:W-:Y:S01]  /*ba70*/  @!P5 IMAD R127, R127, R17, R2 ;  /* 0x000000117f7fd224 */ /* 0x000fe200078e0202 */
[----:B------:R-:W-:Y:S04]  /*ba80*/  BSSY B1, `(.L_x_494) ;  /* 0x0000006000017945 */ /* 0x000fe80003800000 */
[----:B------:R0:W-:Y:S01]  /*ba90*/  @!P5 STG.E.U8 desc[UR36][R8.64+0xc9], R127 ;  /* 0x0000c97f0800d986 */ /* 0x0001e2000c101124 */
[----:B------:R-:W-:Y:S05]  /*baa0*/  @P6 BRA `(.L_x_495) ;  /* 0x00000000000c6947 */ /* 0x000fea0003800000 */
[----:B------:R-:W0:Y:S02]  /*bab0*/  LDG.E.U8 R16, desc[UR36][R14.64+0xd0] ;  /* 0x0000d0240e107981 */ /* 0x000e24000c1e1100 */
[----:B0-----:R-:W-:-:S05]  /*bac0*/  PRMT R3, R16, 0x8880, RZ ;  /* 0x0000888010037816 */ /* 0x001fca00000000ff */
[----:B------:R-:W-:-:S07]  /*bad0*/  IMAD R2, R3, R18, RZ ;  /* 0x0000001203027224 */ /* 0x000fce00078e02ff */
.L_x_495:
[----:B------:R-:W-:Y:S05]  /*bae0*/  BSYNC B1 ;  /* 0x0000000000017941 */ /* 0x000fea0003800000 */
.L_x_494:
[----:B0-----:R-:W-:Y:S01]  /*baf0*/  @!P6 IMAD R3, R128, R17, R2 ;  /* 0x000000118003e224 */ /* 0x001fe200078e0202 */
[----:B------:R-:W-:Y:S04]  /*bb00*/  BSSY B1, `(.L_x_496) ;  /* 0x0000006000017945 */ /* 0x000fe80003800000 */
[----:B------:R0:W-:Y:S01]  /*bb10*/  @!P6 STG.E.U8 desc[UR36][R6.64+0xd0], R3 ;  /* 0x0000d0030600e986 */ /* 0x0001e2000c101124 */
[----:B------:R-:W-:Y:S05]  /*bb20*/  @P1 BRA `(.L_x_497) ;  /* 0x00000000000c1947 */ /* 0x000fea0003800000 */
[----:B------:R-:W0:Y:S02]  /*bb30*/  LDG.E.U8 R16, desc[UR36][R14.64+0xd1] ;  /* 0x0000d1240e107981 */ /* 0x000e24000c1e1100 */
[----:B0-----:R-:W-:-:S05]  /*bb40*/  PRMT R3, R16, 0x8880, RZ ;  /* 0x0000888010037816 */ /* 0x001fca00000000ff */
[----:B------:R-:W-:-:S07]  /*bb50*/  IMAD R2, R3, R18, RZ ;  /* 0x0000001203027224 */ /* 0x000fce00078e02ff */
.L_x_497:
[----:B------:R-:W-:Y:S05]  /*bb60*/  BSYNC B1 ;  /* 0x0000000000017941 */ /* 0x000fea0003800000 */
.L_x_496:
        /* <DEDUP_REMOVED lines=12> */
.L_x_499:
[----:B------:R-:W-:Y:S05]  /*bc30*/  BSYNC B1 ;  /* 0x0000000000017941 */ /* 0x000fea0003800000 */
.L_x_498:
[----:B0-----:R-:W-:Y:S01]  /*bc40*/  @!P4 IMAD R3, R130, R17, R2 ;  /* 0x000000118203c224 */ /* 0x001fe200078e0202 */
[----:B------:R-:W-:Y:S04]  /*bc50*/  BSSY B1, `(.L_x_500) ;  /* 0x0000006000017945 */ /* 0x000fe80003800000 */
[----:B------:R0:W-:Y:S01]  /*bc60*/  @!P4 STG.E.U8 desc[UR36][R8.64+0xd0], R3 ;  /* 0x0000d0030800c986 */ /* 0x0001e2000c101124 */
[----:B------:R-:W-:Y:S05]  /*bc70*/  @P3 BRA `(.L_x_501) ;  /* 0x00000000000c3947 */ /* 0x000fea0003800000 */
[----:B------:R-:W0:Y:S02]  /*bc80*/  LDG.E.U8 R16, desc[UR36][R154.64+0xd1] ;  /* 0x0000d1249a107981 */ /* 0x000e24000c1e1100 */
[----:B0-----:R-:W-:-:S05]  /*bc90*/  PRMT R3, R16, 0x8880, RZ ;  /* 0x0000888010037816 */ /* 0x001fca00000000ff */
[----:B------:R-:W-:-:S07]  /*bca0*/  IMAD R2, R3, R18, RZ ;  /* 0x0000001203027224 */ /* 0x000fce00078e02ff */
.L_x_501:
[----:B------:R-:W-:Y:S05]  /*bcb0*/  BSYNC B1 ;  /* 0x0000000000017941 */ /* 0x000fea0003800000 */
.L_x_500:
[----:B------:R-:W-:Y:S01]  /*bcc0*/  @!P3 IMAD R131, R131, R17, R2 ;  /* 0x000000118383b224 */ /* 0x000fe200078e0202 */
[----:B------:R-:W-:Y:S04]  /*bcd0*/  BSSY B1, `(.L_x_502) ;  /* 0x0000006000017945 */ /* 0x000fe80003800000 */
[----:B------:R0:W-:Y:S01]  /*bce0*/  @!P3 STG.E.U8 desc[UR36][R8.64+0xd1], R131 ;  /* 0x0000d1830800b986 */ /* 0x0001e2000c101124 */
[----:B------:R-:W-:Y:S05]  /*bcf0*/  @P5 BRA `(.L_x_503) ;  /* 0x00000000000c5947 */ /* 0x000fea0003800000 */
[----:B------:R-:W0:Y:S02]  /*bd00*/  LDG.E.U8 R16, desc[UR36][R14.64+0xd8] ;  /* 0x0000d8240e107981 */ /* 0x000e24000c1e1100 */
[----:B0-----:R-:W-:-:S05]  /*bd10*/  PRMT R3, R16, 0x8880, RZ ;  /* 0x0000888010037816 */ /* 0x001fca00000000ff */
[----:B------:R-:W-:-:S07]  /*bd20*/  IMAD R2, R3, R18, RZ ;  /* 0x0000001203027224 */ /* 0x000fce00078e02ff */
.L_x_503:
[----:B------:R-:W-:Y:S05]  /*bd30*/  BSYNC B1 ;  /* 0x0000000000017941 */ /* 0x000fea0003800000 */
.L_x_502:
[----:B0-----:R-:W-:Y:S01]  /*bd40*/  @!P5 IMAD R3, R132, R17, R2 ;  /* 0x000000118403d224 */ /* 0x001fe200078e0202 */
[----:B------:R-:W-:Y:S04]  /*bd50*/  BSSY B1, `(.L_x_504) ;  /* 0x0000006000017945 */ /* 0x000fe80003800000 */
[----:B------:R0:W-:Y:S01]  /*bd60*/  @!P5 STG.E.U8 desc[UR36][R6.64+0xd8], R3 ;  /* 0x0000d8030600d986 */ /* 0x0001e2000c101124 */
[----:B------:R-:W-:Y:S05]  /*bd70*/  @P6 BRA `(.L_x_505) ;  /* 0x00000000000c6947 */ /* 0x000fea0003800000 */
[----:B------:R-:W0:Y:S02]  /*bd80*/  LDG.E.U8 R16, desc[UR36][R14.64+0xd9] ;  /* 0x0000d9240e107981 */ /* 0x000e24000c1e1100 */
[----:B0-----:R-:W-:-:S05]  /*bd90*/  PRMT R3, R16, 0x8880, RZ ;  /* 0x0000888010037816 */ /* 0x001fca00000000ff */
[----:B------:R-:W-:-:S07]  /*bda0*/  IMAD R2, R3, R18, RZ ;  /* 0x0000001203027224 */ /* 0x000fce00078e02ff */
.L_x_505:
[----:B------:R-:W-:Y:S05]  /*bdb0*/  BSYNC B1 ;  /* 0x0000000000017941 */ /* 0x000fea0003800000 */
.L_x_504:
[----:B------:R-:W-:Y:S01]  /*bdc0*/  @!P6 IMAD R133, R133, R17, R2 ;  /* 0x000000118585e224 */ /* 0x000fe200078e0202 */
[----:B------:R-:W-:Y:S04]  /*bdd0*/  BSSY B1, `(.L_x_506) ;  /* 0x0000006000017945 */ /* 0x000fe80003800000 */
[----:B------:R0:W-:Y:S01]  /*bde0*/  @!P6 STG.E.U8 desc[UR36][R6.64+0xd9], R133 ;  /* 0x0000d9850600e986 */ /* 0x0001e2000c101124 */
[----:B------:R-:W-:Y:S05]  /*bdf0*/  @P1 BRA `(.L_x_507) ;  /* 0x00000000000c1947 */ /* 0x000fea0003800000 */
[----:B------:R-:W0:Y:S02]  /*be00*/  LDG.E.U8 R16, desc[UR36][R154.64+0xd8] ;  /* 0x0000d8249a107981 */ /* 0x000e24000c1e1100 */
[----:B0-----:R-:W-:-:S05]  /*be10*/  PRMT R3, R16, 0x8880, RZ ;  /* 0x0000888010037816 */ /* 0x001fca00000000ff */
[----:B------:R-:W-:-:S07]  /*be20*/  IMAD R2, R3, R18, RZ ;  /* 0x0000001203027224 */ /* 0x000fce00078e02ff */
.L_x_507:
[----:B------:R-:W-:Y:S05]  /*be30*/  BSYNC B1 ;  /* 0x0000000000017941 */ /* 0x000fea0003800000 */
.L_x_506:
        /* <DEDUP_REMOVED lines=12> */
.L_x_509:
[----:B------:R-:W-:Y:S05]  /*bf00*/  BSYNC B1 ;  /* 0x0000000000017941 */ /* 0x000fea0003800000 */
.L_x_508:
[----:B------:R-:W-:Y:S01]  /*bf10*/  @!P4 IMAD R135, R135, R17, R2 ;  /* 0x000000118787c224 */ /* 0x000fe200078e0202 */
[----:B------:R-:W-:Y:S04]  /*bf20*/  BSSY B1, `(.L_x_510) ;  /* 0x0000006000017945 */ /* 0x000fe80003800000 */
[----:B------:R0:W-:Y:S01]  /*bf30*/  @!P4 STG.E.U8 desc[UR36][R8.64+0xd9], R135 ;  /* 0x0000d9870800c986 */ /* 0x0001e2000c101124 */
[----:B------:R-:W-:Y:S05]  /*bf40*/  @P3 BRA `(.L_x_511) ;  /* 0x00000000000c3947 */ /* 0x000fea0003800000 */
[----:B------:R-:W0:Y:S02]  /*bf50*/  LDG.E.U8 R16, desc[UR36][R14.64+0xe0] ;  /* 0x0000e0240e107981 */ /* 0x000e24000c1e1100 */
[----:B0-----:R-:W-:-:S05]  /*bf60*/  PRMT R3, R16, 0x8880, RZ ;  /* 0x0000888010037816 */ /* 0x001fca00000000ff */
[----:B------:R-:W-:-:S07]  /*bf70*/  IMAD R2, R3, R18, RZ ;  /* 0x0000001203027224 */ /* 0x000fce00078e02ff */
.L_x_511:
[----:B------:R-:W-:Y:S05]  /*bf80*/  BSYNC B1 ;  /* 0x0000000000017941 */ /* 0x000fea0003800000 */
.L_x_510:
[----:B0-----:R-:W-:Y:S01]  /*bf90*/  @!P3 IMAD R3, R136, R17, R2 ;  /* 0x000000118803b224 */ /* 0x001fe200078e0202 */
[----:B------:R-:W-:Y:S04]  /*bfa0*/  BSSY B1, `(.L_x_512) ;  /* 0x0000006000017945 */ /* 0x000fe80003800000 */
[----:B------:R0:W-:Y:S01]  /*bfb0*/  @!P3 STG.E.U8 desc[UR36][R6.64+0xe0], R3 ;  /* 0x0000e0030600b986 */ /* 0x0001e2000c101124 */
[----:B------:R-:W-:Y:S05]  /*bfc0*/  @P5 BRA `(.L_x_513) ;  /* 0x00000000000c5947 */ /* 0x000fea0003800000 */
[----:B------:R-:W0:Y:S02]  /*bfd0*/  LDG.E.U8 R16, desc[UR36][R14.64+0xe1] ;  /* 0x0000e1240e107981 */ /* 0x000e24000c1e1100 */
[----:B0-----:R-:W-:-:S05]  /*bfe0*/  PRMT R3, R16, 0x8880, RZ ;  /* 0x0000888010037816 */ /* 0x001fca00000000ff */
[----:B------:R-:W-:-:S07]  /*bff0*/  IMAD R2, R3, R18, RZ ;  /* 0x0000001203027224 */ /* 0x000fce00078e02ff */
.L_x_513:
[----:B------:R-:W-:Y:S05]  /*c000*/  BSYNC B1 ;  /* 0x0000000000017941 */ /* 0x000fea0003800000 */
.L_x_512:
[----:B------:R-:W-:Y:S01]  /*c010*/  @!P5 IMAD R137, R137, R17, R2 ;  /* 0x000000118989d224 */ /* 0x000fe200078e0202 */
[----:B------:R-:W-:Y:S04]  /*c020*/  BSSY B1, `(.L_x_514) ;  /* 0x0000006000017945 */ /* 0x000fe80003800000 */
[----:B------:R0:W-:Y:S01]  /*c030*/  @!P5 STG.E.U8 desc[UR36][R6.64+0xe1], R137 ;  /* 0x0000e1890600d986 */ /* 0x0001e2000c101124 */
[----:B------:R-:W-:Y:S05]  /*c040*/  @P6 BRA `(.L_x_515) ;  /* 0x00000000000c6947 */ /* 0x000fea0003800000 */
[----:B------:R-:W0:Y:S02]  /*c050*/  LDG.E.U8 R16, desc[UR36][R154.64+0xe0] ;  /* 0x0000e0249a107981 */ /* 0x000e24000c1e1100 */
[----:B0-----:R-:W-:-:S05]  /*c060*/  PRMT R3, R16, 0x8880, RZ ;  /* 0x0000888010037816 */ /* 0x001fca00000000ff */
[----:B------:R-:W-:-:S07]  /*c070*/  IMAD R2, R3, R18, RZ ;  /* 0x0000001203027224 */ /* 0x000fce00078e02ff */
.L_x_515:
[----:B------:R-:W-:Y:S05]  /*c080*/  BSYNC B1 ;  /* 0x0000000000017941 */ /* 0x000fea0003800000 */
.L_x_514:
[----:B0-----:R-:W-:Y:S01]  /*c090*/  @!P6 IMAD R3, R138, R17, R2 ;  /* 0x000000118a03e224 */ /* 0x001fe200078e0202 */
[----:B------:R-:W-:Y:S04]  /*c0a0*/  BSSY B1, `(.L_x_516) ;  /* 0x0000006000017945 */ /* 0x000fe80003800000 */
[----:B------:R0:W-:Y:S01]  /*c0b0*/  @!P6 STG.E.U8 desc[UR36][R8.64+0xe0], R3 ;  /* 0x0000e0030800e986 */ /* 0x0001e2000c101124 */
[----:B------:R-:W-:Y:S05]  /*c0c0*/  @P1 BRA `(.L_x_517) ;  /* 0x00000000000c1947 */ /* 0x000fea0003800000 */
[----:B------:R-:W0:Y:S02]  /*c0d0*/  LDG.E.U8 R16, desc[UR36][R154.64+0xe1] ;  /* 0x0000e1249a107981 */ /* 0x000e24000c1e1100 */
[----:B0-----:R-:W-:-:S05]  /*c0e0*/  PRMT R3, R16, 0x8880, RZ ;  /* 0x0000888010037816 */ /* 0x001fca00000000ff */
[----:B------:R-:W-:-:S07]  /*c0f0*/  IMAD R2, R3, R18, RZ ;  /* 0x0000001203027224 */ /* 0x000fce00078e02ff */
.L_x_517:
[----:B------:R-:W-:Y:S05]  /*c100*/  BSYNC B1 ;  /* 0x0000000000017941 */ /* 0x000fea0003800000 */
.L_x_516:
        /* <DEDUP_REMOVED lines=12> */
.L_x_519:
[----:B------:R-:W-:Y:S05]  /*c1d0*/  BSYNC B1 ;  /* 0x0000000000017941 */ /* 0x000fea0003800000 */
.L_x_518:
[----:B0-----:R-:W-:Y:S01]  /*c1e0*/  @!P5 IMAD R3, R140, R17, R2 ;  /* 0x000000118c03d224 */ /* 0x001fe200078e0202 */
[----:B------:R-:W-:Y:S04]  /*c1f0*/  BSSY B1, `(.L_x_520) ;  /* 0x0000006000017945 */ /* 0x000fe80003800000 */
[----:B------:R0:W-:Y:S01]  /*c200*/  @!P5 STG.E.U8 desc[UR36][R6.64+0xe8], R3 ;  /* 0x0000e8030600d986 */ /* 0x0001e2000c101124 */
[----:B------:R-:W-:Y:S05]  /*c210*/  @P3 BRA `(.L_x_521) ;  /* 0x00000000000c3947 */ /* 0x000fea0003800000 */
[----:B------:R-:W0:Y:S02]  /*c220*/  LDG.E.U8 R16, desc[UR36][R14.64+0xe9] ;  /* 0x0000e9240e107981 */ /* 0x000e24000c1e1100 */
[----:B0-----:R-:W-:-:S05]  /*c230*/  PRMT R3, R16, 0x8880, RZ ;  /* 0x0000888010037816 */ /* 0x001fca00000000ff */
[----:B------:R-:W-:-:S07]  /*c240*/  IMAD R2, R3, R18, RZ ;  /* 0x0000001203027224 */ /* 0x000fce00078e02ff */
.L_x_521:
[----:B------:R-:W-:Y:S05]  /*c250*/  BSYNC B1 ;  /* 0x0000000000017941 */ /* 0x000fea0003800000 */
.L_x_520:
[----:B------:R-:W-:Y:S01]  /*c260*/  @!P3 IMAD R141, R141, R17, R2 ;  /* 0x000000118d8db224 */ /* 0x000fe200078e0202 */
[----:B------:R-:W-:Y:S04]  /*c270*/  BSSY B1, `(.L_x_522) ;  /* 0x0000006000017945 */ /* 0x000fe80003800000 */
[----:B------:R0:W-:Y:S01]  /*c280*/  @!P3 STG.E.U8 desc[UR36][R6.64+0xe9], R141 ;  /* 0x0000e98d0600b986 */ /* 0x0001e2000c101124 */
[----:B------:R-:W-:Y:S05]  /*c290*/  @P1 BRA `(.L_x_523) ;  /* 0x00000000000c1947 */ /* 0x000fea0003800000 */
[----:B------:R-:W0:Y:S02]  /*c2a0*/  LDG.E.U8 R16, desc[UR36][R154.64+0xe8] ;  /* 0x0000e8249a107981 */ /* 0x000e24000c1e1100 */
[----:B0-----:R-:W-:-:S05]  /*c2b0*/  PRMT R3, R16, 0x8880, RZ ;  /* 0x0000888010037816 */ /* 0x001fca00000000ff */
[----:B------:R-:W-:-:S07]  /*c2c0*/  IMAD R2, R3, R18, RZ ;  /* 0x0000001203027224 */ /* 0x000fce00078e02ff */
.L_x_523:
[----:B------:R-:W-:Y:S05]  /*c2d0*/  BSYNC B1 ;  /* 0x0000000000017941 */ /* 0x000fea0003800000 */
.L_x_522:
[----:B0-----:R-:W-:Y:S01]  /*c2e0*/  @!P1 IMAD R3, R142, R17, R2 ;  /* 0x000000118e039224 */ /* 0x001fe200078e0202 */
[----:B------:R-:W-:Y:S04]  /*c2f0*/  BSSY B1, `(.L_x_524) ;  /* 0x0000006000017945 */ /* 0x000fe80003800000 */
[----:B------:R0:W-:Y:S01]  /*c300*/  @!P1 STG.E.U8 desc[UR36][R8.64+0xe8], R3 ;  /* 0x0000e80308009986 */ /* 0x0001e2000c101124 */
[----:B------:R-:W-:Y:S05]  /*c310*/  @P6 BRA `(.L_x_525) ;  /* 0x00000000000c6947 */ /* 0x000fea0003800000 */
[----:B------:R-:W0:Y:S02]  /*c320*/  LDG.E.U8 R16, desc[UR36][R154.64+0xe9] ;  /* 0x0000e9249a107981 */ /* 0x000e24000c1e1100 */
[----:B0-----:R-:W-:-:S05]  /*c330*/  PRMT R3, R16, 0x8880, RZ ;  /* 0x0000888010037816 */ /* 0x001fca00000000ff */
[----:B------:R-:W-:-:S07]  /*c340*/  IMAD R2, R3, R18, RZ ;  /* 0x0000001203027224 */ /* 0x000fce00078e02ff */
.L_x_525:
[----:B------:R-:W-:Y:S05]  /*c350*/  BSYNC B1 ;  /* 0x0000000000017941 */ /* 0x000fea0003800000 */
.L_x_524:
[----:B------:R-:W-:Y:S01]  /*c360*/  @!P6 IMAD R143, R143, R17, R2 ;  /* 0x000000118f8fe224 */ /* 0x000fe200078e0202 */
[----:B------:R-:W-:Y:S04]  /*c370*/  BSSY B1, `(.L_x_526) ;  /* 0x0000006000017945 */ /* 0x000fe80003800000 */
[----:B------:R0:W-:Y:S01]  /*c380*/  @!P6 STG.E.U8 desc[UR36][R8.64+0xe9], R143 ;  /* 0x0000e98f0800e986 */ /* 0x0001e2000c101124 */
[----:B------:R-:W-:Y:S05]  /*c390*/  @P4 BRA `(.L_x_527) ;  /* 0x00000000000c4947 */ /* 0x000fea0003800000 */
[----:B------:R-:W0:Y:S02]  /*c3a0*/  LDG.E.U8 R16, desc[UR36][R14.64+0xf0] ;  /* 0x0000f0240e107981 */ /* 0x000e24000c1e1100 */
[----:B0-----:R-:W-:-:S05]  /*c3b0*/  PRMT R3, R16, 0x8880, RZ ;  /* 0x0000888010037816 */ /* 0x001fca00000000ff */
[----:B------:R-:W-:-:S07]  /*c3c0*/  IMAD R2, R3, R18, RZ ;  /* 0x0000001203027224 */ /* 0x000fce00078e02ff */
.L_x_527:
[----:B------:R-:W-:Y:S05]  /*c3d0*/  BSYNC B1 ;  /* 0x0000000000017941 */ /* 0x000fea0003800000 */
.L_x_526:
[----:B------:R-:W-:Y:S01]  /*c3e0*/  ISETP.LT.OR P3, PT, R0, 0xf2, !P2 ;  /* 0x000000f20000780c */ /* 0x000fe20005761670 */
[----:B0-----:R-:W-:Y:S01]  /*c3f0*/  @!P4 IMAD R3, R144, R17, R2 ;  /* 0x000000119003c224 */ /* 0x001fe200078e0202 */
[----:B------:R-:W-:Y:S01]  /*c400*/  BSSY B1, `(.L_x_528) ;  /* 0x000000b000017945 */ /* 0x000fe20003800000 */
[C---:B------:R-:W-:Y:S02]  /*c410*/  ISETP.LT.OR P1, PT, R0.reuse, 0xf1, !P0 ;  /* 0x000000f10000780c */ /* 0x040fe40004721670 */
[C---:B------:R-:W-:Y:S01]  /*c420*/  ISETP.LT.OR P5, PT, R0.reuse, 0xf2, !P0 ;  /* 0x000000f20000780c */ /* 0x040fe200047a1670 */
[----:B------:R0:W-:Y:S01]  /*c430*/  @!P4 STG.E.U8 desc[UR36][R6.64+0xf0], R3 ;  /* 0x0000f0030600c986 */ /* 0x0001e2000c101124 */
[C---:B------:R-:W-:Y:S02]  /*c440*/  ISETP.LT.OR P4, PT, R0.reuse, 0xf9, !P2 ;  /* 0x000000f90000780c */ /* 0x040fe40005781670 */
[C---:B------:R-:W-:Y:S02]  /*c450*/  ISETP.LT.OR P2, PT, R0.reuse, 0xfa, !P2 ;  /* 0x000000fa0000780c */ /* 0x040fe40005741670 */
[----:B------:R-:W-:-:S02]  /*c460*/  ISETP.LT.OR P6, PT, R0, 0xf9, !P0 ;  /* 0x000000f90000780c */ /* 0x000fc400047c1670 */
[----:B------:R-:W-:Y:S11]  /*c470*/  @P3 BRA `(.L_x_529) ;  /* 0x00000000000c3947 */ /* 0x000ff60003800000 */
[----:B------:R-:W0:Y:S02]  /*c480*/  LDG.E.U8 R16, desc[UR36][R14.64+0xf1] ;  /* 0x0000f1240e107981 */ /* 0x000e24000c1e1100 */
[----:B0-----:R-:W-:-:S05]  /*c490*/  PRMT R3, R16, 0x8880, RZ ;  /* 0x0000888010037816 */ /* 0x001fca00000000ff */
[----:B------:R-:W-:-:S07]  /*c4a0*/  IMAD R2, R3, R18, RZ ;  /* 0x0000001203027224 */ /* 0x000fce00078e02ff */
.L_x_529:
[----:B------:R-:W-:Y:S05]  /*c4b0*/  BSYNC B1 ;  /* 0x0000000000017941 */ /* 0x000fea0003800000 */
.L_x_528:
[----:B------:R-:W-:Y:S01]  /*c4c0*/  @!P3 IMAD R145, R145, R17, R2 ;  /* 0x000000119191b224 */ /* 0x000fe200078e0202 */
[----:B------:R-:W-:Y:S04]  /*c4d0*/  BSSY B1, `(.L_x_530) ;  /* 0x0000006000017945 */ /* 0x000fe80003800000 */
[----:B------:R0:W-:Y:S01]  /*c4e0*/  @!P3 STG.E.U8 desc[UR36][R6.64+0xf1], R145 ;  /* 0x0000f1910600b986 */ /* 0x0001e2000c101124 */
[----:B------:R-:W-:Y:S05]  /*c4f0*/  @P1 BRA `(.L_x_531) ;  /* 0x00000000000c1947 */ /* 0x000fea0003800000 */
[----:B------:R-:W0:Y:S02]  /*c500*/  LDG.E.U8 R16, desc[UR36][R154.64+0xf0] ;  /* 0x0000f0249a107981 */ /* 0x000e24000c1e1100 */
[----:B0-----:R-:W-:-:S05]  /*c510*/  PRMT R3, R16, 0x8880, RZ ;  /* 0x0000888010037816 */ /* 0x001fca00000000ff */
[----:B------:R-:W-:-:S07]  /*c520*/  IMAD R2, R3, R18, RZ ;  /* 0x0000001203027224 */ /* 0x000fce00078e02ff */
.L_x_531:
[----:B------:R-:W-:Y:S05]  /*c530*/  BSYNC B1 ;  /* 0x0000000000017941 */ /* 0x000fea0003800000 */
.L_x_530:
[----:B0-----:R-:W-:Y:S01]  /*c540*/  @!P1 IMAD R3, R146, R17, R2 ;  /* 0x0000001192039224 */ /* 0x001fe200078e0202 */
[----:B------:R-:W-:Y:S04]  /*c550*/  BSSY B1, `(.L_x_532) ;  /* 0x0000006000017945 */ /* 0x000fe80003800000 */
[----:B------:R0:W-:Y:S01]  /*c560*/  @!P1 STG.E.U8 desc[UR36][R8.64+0xf0], R3 ;  /* 0x0000f00308009986 */ /* 0x0001e2000c101124 */
[----:B------:R-:W-:Y:S05]  /*c570*/  @P5 BRA `(.L_x_533) ;  /* 0x00000000000c5947 */ /* 0x000fea0003800000 */
[----:B------:R-:W0:Y:S02]  /*c580*/  LDG.E.U8 R16, desc[UR36][R154.64+0xf1] ;  /* 0x0000f1249a107981 */ /* 0x000e24000c1e1100 */
[----:B0-----:R-:W-:-:S05]  /*c590*/  PRMT R3, R16, 0x8880, RZ ;  /* 0x0000888010037816 */ /* 0x001fca00000000ff */
[----:B------:R-:W-:-:S07]  /*c5a0*/  IMAD R2, R3, R18, RZ ;  /* 0x0000001203027224 */ /* 0x000fce00078e02ff */
.L_x_533:
[----:B------:R-:W-:Y:S05]  /*c5b0*/  BSYNC B1 ;  /* 0x0000000000017941 */ /* 0x000fea0003800000 */
.L_x_532:
[----:B------:R-:W-:Y:S01]  /*c5c0*/  @!P5 IMAD R147, R147, R17, R2 ;  /* 0x000000119393d224 */ /* 0x000fe200078e0202 */
[----:B------:R-:W-:Y:S04]  /*c5d0*/  BSSY B1, `(.L_x_534) ;  /* 0x0000006000017945 */ /* 0x000fe80003800000 */
[----:B------:R0:W-:Y:S01]  /*c5e0*/  @!P5 STG.E.U8 desc[UR36][R8.64+0xf1], R147 ;  /* 0x0000f1930800d986 */ /* 0x0001e2000c101124 */
[----:B------:R-:W-:Y:S05]  /*c5f0*/  @P4 BRA `(.L_x_535) ;  /* 0x00000000000c4947 */ /* 0x000fea0003800000 */
[----:B------:R-:W0:Y:S02]  /*c600*/  LDG.E.U8 R16, desc[UR36][R14.64+0xf8] ;  /* 0x0000f8240e107981 */ /* 0x000e24000c1e1100 */
[----:B0-----:R-:W-:-:S05]  /*c610*/  PRMT R3, R16, 0x8880, RZ ;  /* 0x0000888010037816 */ /* 0x001fca00000000ff */
[----:B------:R-:W-:-:S07]  /*c620*/  IMAD R2, R3, R18, RZ ;  /* 0x0000001203027224 */ /* 0x000fce00078e02ff */
.L_x_535:
[----:B------:R-:W-:Y:S05]  /*c630*/  BSYNC B1 ;  /* 0x0000000000017941 */ /* 0x000fea0003800000 */
.L_x_534:
[----:B0-----:R-:W-:Y:S01]  /*c640*/  @!P4 IMAD R3, R148, R17, R2 ;  /* 0x000000119403c224 */ /* 0x001fe200078e0202 */
[----:B------:R-:W-:Y:S04]  /*c650*/  BSSY B1, `(.L_x_536) ;  /* 0x0000006000017945 */ /* 0x000fe80003800000 */
[----:B------:R0:W-:Y:S01]  /*c660*/  @!P4 STG.E.U8 desc[UR36][R6.64+0xf8], R3 ;  /* 0x0000f8030600c986 */ /* 0x0001e2000c101124 */
[----:B------:R-:W-:Y:S05]  /*c670*/  @P2 BRA `(.L_x_537) ;  /* 0x00000000000c2947 */ /* 0x000fea0003800000 */
[----:B------:R-:W0:Y:S02]  /*c680*/  LDG.E.U8 R16, desc[UR36][R14.64+0xf9] ;  /* 0x0000f9240e107981 */ /* 0x000e24000c1e1100 */
[----:B0-----:R-:W-:-:S05]  /*c690*/  PRMT R3, R16, 0x8880, RZ ;  /* 0x0000888010037816 */ /* 0x001fca00000000ff */
[----:B------:R-:W-:-:S07]  /*c6a0*/  IMAD R2, R3, R18, RZ ;  /* 0x0000001203027224 */ /* 0x000fce00078e02ff */
.L_x_537:
[----:B------:R-:W-:Y:S05]  /*c6b0*/  BSYNC B1 ;  /* 0x0000000000017941 */ /* 0x000fea0003800000 */
.L_x_536:
[----:B------:R-:W-:Y:S01]  /*c6c0*/  @!P2 IMAD R149, R149, R17, R2 ;  /* 0x000000119595a224 */ /* 0x000fe200078e0202 */
[----:B------:R-:W-:Y:S04]  /*c6d0*/  BSSY B1, `(.L_x_538) ;  /* 0x0000006000017945 */ /* 0x000fe80003800000 */
[----:B------:R0:W-:Y:S01]  /*c6e0*/  @!P2 STG.E.U8 desc[UR36][R6.64+0xf9], R149 ;  /* 0x0000f9950600a986 */ /* 0x0001e2000c101124 */
[----:B------:R-:W-:Y:S05]  /*c6f0*/  @P6 BRA `(.L_x_539) ;  /* 0x00000000000c6947 */ /* 0x000fea0003800000 */
[----:B------:R-:W0:Y:S02]  /*c700*/  LDG.E.U8 R16, desc[UR36][R154.64+0xf8] ;  /* 0x0000f8249a107981 */ /* 0x000e24000c1e1100 */
[----:B0-----:R-:W-:-:S05]  /*c710*/  PRMT R3, R16, 0x8880, RZ ;  /* 0x0000888010037816 */ /* 0x001fca00000000ff */
[----:B------:R-:W-:-:S07]  /*c720*/  IMAD R2, R3, R18, RZ ;  /* 0x0000001203027224 */ /* 0x000fce00078e02ff */
.L_x_539:
[----:B------:R-:W-:Y:S05]  /*c730*/  BSYNC B1 ;  /* 0x0000000000017941 */ /* 0x000fea0003800000 */
.L_x_538:
[----:B0-----:R-:W-:Y:S01]  /*c740*/  @!P6 IMAD R3, R150, R17, R2 ;  /* 0x000000119603e224 */ /* 0x001fe200078e0202 */
[----:B------:R-:W-:Y:S01]  /*c750*/  ISETP.LT.OR P0, PT, R0, 0xfa, !P0 ;  /* 0x000000fa0000780c */ /* 0x000fe20004701670 */
[----:B------:R-:W-:Y:S03]  /*c760*/  BSSY B1, `(.L_x_540) ;  /* 0x0000006000017945 */ /* 0x000fe60003800000 */
[----:B------:R0:W-:Y:S09]  /*c770*/  @!P6 STG.E.U8 desc[UR36][R8.64+0xf8], R3 ;  /* 0x0000f8030800e986 */ /* 0x0001f2000c101124 */
[----:B------:R-:W-:Y:S05]  /*c780*/  @P0 BRA `(.L_x_541) ;  /* 0x00000000000c0947 */ /* 0x000fea0003800000 */
[----:B------:R-:W0:Y:S02]  /*c790*/  LDG.E.U8 R16, desc[UR36][R154.64+0xf9] ;  /* 0x0000f9249a107981 */ /* 0x000e24000c1e1100 */
[----:B0-----:R-:W-:-:S05]  /*c7a0*/  PRMT R3, R16, 0x8880, RZ ;  /* 0x0000888010037816 */ /* 0x001fca00000000ff */
[----:B------:R-:W-:-:S07]  /*c7b0*/  IMAD R2, R3, R18, RZ ;  /* 0x0000001203027224 */ /* 0x000fce00078e02ff */
.L_x_541:
[----:B------:R-:W-:Y:S05]  /*c7c0*/  BSYNC B1 ;  /* 0x0000000000017941 */ /* 0x000fea0003800000 */
.L_x_540:
[----:B------:R-:W-:Y:S01]  /*c7d0*/  IMAD R151, R151, R17, R2 ;  /* 0x0000001197977224 */ /* 0x000fe200078e0202 */
[----:B------:R-:W-:Y:S06]  /*c7e0*/  @P0 BRA `(.L_x_542) ;  /* 0x0000003800180947 */ /* 0x000fec0003800000 */
[----:B------:R0:W-:Y:S01]  /*c7f0*/  STG.E.U8 desc[UR36][R8.64+0xf9], R151 ;  /* 0x0000f99708007986 */ /* 0x0001e2000c101124 */
[----:B------:R-:W-:Y:S05]  /*c800*/  BRA `(.L_x_542) ;  /* 0x0000003800107947 */ /* 0x000fea0003800000 */
.L_x_29:
[----:B------:R-:W2:Y:S04]  /*c810*/  LDL.LU R2, [R1] ;  /* 0x0000000001027983 */ /* 0x000ea80000300800 */
[----:B------:R-:W3:Y:S04]  /*c820*/  LDL.LU R3, [R1+0xc] ;  /* 0x00000c0001037983 */ /* 0x000ee80000300800 */
[----:B------:R-:W4:Y:S04]  /*c830*/  LDL.LU R12, [R1+0x14] ;  /* 0x00001400010c7983 */ /* 0x000f280000300800 */
[----:B------:R-:W5:Y:S04]  /*c840*/  LDL.LU R13, [R1+0x8c] ;  /* 0x00008c00010d7983 */ /* 0x000f680000300800 */
        /* <DEDUP_REMOVED lines=63> */
[----:B------:R-:W5:Y:S01]  /*cc40*/  LDL.LU R176, [R1+0x194] ;  /* 0x0001940001b07983 */ /* 0x000f620000300800 */
[----:B------:R-:W-:-:S03]  /*cc50*/  ISETP.GE.AND P0, PT, R19, 0x1, PT ;  /* 0x000000011300780c */ /* 0x000fc60003f06270 */
[----:B------:R-:W5:Y:S04]  /*cc60*/  LDL.LU R175, [R1+0x198] ;  /* 0x0001980001af7983 */ /* 0x000f680000300800 */
[----:B------:R-:W5:Y:S04]  /*cc70*/  LDL.LU R174, [R1+0x19c] ;  /* 0x00019c0001ae7983 */ /* 0x000f680000300800 */
[----:B------:R-:W5:Y:S04]  /*cc80*/  LDL.LU R173, [R1+0x1a0] ;  /* 0x0001a00001ad7983 */ /* 0x000f680000300800 */
[----:B------:R-:W5:Y:S01]  /*cc90*/  LDL.LU R172, [R1+0x1a4] ;  /* 0x0001a40001ac7983 */ /* 0x000f620000300800 */
[----:B------:R-:W-:-:S03]  /*cca0*/  ISETP.LT.OR P1, PT, R0, 0x1, !P0 ;  /* 0x000000010000780c */ /* 0x000fc60004721670 */
        /* <DEDUP_REMOVED lines=13> */
[----:B--2---:R-:W-:-:S03]  /*cd80*/  @!P1 IMAD R2, R2, R17, RZ ;  /* 0x0000001102029224 */ /* 0x004fc600078e02ff */
[----:B------:R-:W2:Y:S04]  /*cd90*/  LDL.LU R158, [R1+0x1dc] ;  /* 0x0001dc00019e7983 */ /* 0x000ea80000300800 */
        /* <DEDUP_REMOVED lines=8> */
[----:B------:R0:W-:Y:S04]  /*ce20*/  @!P1 STG.E.U8 desc[UR36][R4.64], R2 ;  /* 0x0000000204009986 */ /* 0x0001e8000c101124 */
[----:B0-----:R-:W3:Y:S01]  /*ce30*/  LDL.LU R2, [R1+0x4] ;  /* 0x0000040001027983 */ /* 0x001ee20000300800 */
[----:B------:R-:W-:-:S02]  /*ce40*/  ISETP.LT.OR P1, PT, R0, 0x2, !P0 ;  /* 0x000000020000780c */ /* 0x000fc40004721670 */
[----:B------:R-:W-:-:S11]  /*ce50*/  ISETP.GE.AND P2, PT, R19, 0x9, PT ;  /* 0x000000091300780c */ /* 0x000fd60003f46270 */
[----:B---3--:R-:W-:-:S05]  /*ce60*/  @!P1 IMAD R2, R2, R17, RZ ;  /* 0x0000001102029224 */ /* 0x008fca00078e02ff */
[----:B------:R0:W-:Y:S04]  /*ce70*/  @!P1 STG.E.U8 desc[UR36][R4.64+0x1], R2 ;  /* 0x0000010204009986 */ /* 0x0001e8000c101124 */
[----:B0-----:R-:W3:Y:S01]  /*ce80*/  LDL.LU R2, [R1+0x8] ;  /* 0x0000080001027983 */ /* 0x001ee20000300800 */
[C---:B------:R-:W-:Y:S02]  /*ce90*/  ISETP.LT.OR P1, PT, R0.reuse, 0x1, !P2 ;  /* 0x000000010000780c */ /* 0x040fe40005721670 */
[C---:B------:R-:W-:Y:S02]  /*cea0*/  ISETP.LT.OR P3, PT, R0.reuse, 0x2, !P2 ;  /* 0x000000020000780c */ /* 0x040fe40005761670 */
[----:B------:R-:W-:-:S09]  /*ceb0*/  ISETP.LT.OR P4, PT, R0, 0x9, !P0 ;  /* 0x000000090000780c */ /* 0x000fd20004781670 */
[----:B---3--:R-:W-:-:S05]  /*cec0*/  @!P1 IMAD R2, R2, R17, RZ ;  /* 0x0000001102029224 */ /* 0x008fca00078e02ff */
[----:B------:R0:W-:Y:S04]  /*ced0*/  @!P1 STG.E.U8 desc[UR36][R10.64], R2 ;  /* 0x000000020a009986 */ /* 0x0001e8000c101124 */
[----:B0-----:R-:W3:Y:S01]  /*cee0*/  LDL.LU R2, [R1+0x10] ;  /* 0x0000100001027983 */ /* 0x001ee20000300800 */
[----:B------:R-:W-:Y:S01]  /*cef0*/  @!P3 IMAD R3, R3, R17, RZ ;  /* 0x000000110303b224 */ /* 0x000fe200078e02ff */
[C---:B------:R-:W-:Y:S02]  /*cf00*/  ISETP.LT.OR P1, PT, R0.reuse, 0xa, !P0 ;  /* 0x0000000a0000780c */ /* 0x040fe40004721670 */
[C---:B------:R-:W-:Y:S02]  /*cf10*/  ISETP.LT.OR P5, PT, R0.reuse, 0x9, !P2 ;  /* 0x000000090000780c */ /* 0x040fe400057a1670 */
[----:B------:R0:W-:Y:S01]  /*cf20*/  @!P3 STG.E.U8 desc[UR36][R10.64+0x1], R3 ;  /* 0x000001030a00b986 */ /* 0x0001e2000c101124 */
[----:B------:R-:W-:-:S03]  /*cf30*/  ISETP.LT.OR P6, PT, R0, 0xa, !P2 ;  /* 0x0000000a0000780c */ /* 0x000fc600057c1670 */
[----:B0-----:R-:W5:Y:S01]  /*cf40*/  LDL.LU R3, [R1+0x18] ;  /* 0x0000180001037983 */ /* 0x001f620000300800 */
[----:B---3--:R-:W-:-:S05]  /*cf50*/  @!P4 IMAD R2, R2, R17, RZ ;  /* 0x000000110202c224 */ /* 0x008fca00078e02ff */
[----:B------:R0:W-:Y:S04]  /*cf60*/  @!P4 STG.E.U8 desc[UR36][R4.64+0x8], R2 ;  /* 0x000008020400c986 */ /* 0x0001e8000c101124 */
[----:B0-----:R-:W3:Y:S01]  /*cf70*/  LDL.LU R2, [R1+0x1c] ;  /* 0x00001c0001027983 */ /* 0x001ee20000300800 */
[-C--:B----4-:R-:W-:Y:S02]  /*cf80*/  @!P1 IMAD R12, R12, R17.reuse, RZ ;  /* 0x000000110c0c9224 */ /* 0x090fe400078e02ff */
[----:B-----5:R-:W-:-:S03]  /*cf90*/  @!P5 IMAD R3, R3, R17, RZ ;  /* 0x000000110303d224 */ /* 0x020fc600078e02ff */
[----:B------:R0:W-:Y:S04]  /*cfa0*/  @!P1 STG.E.U8 desc[UR36][R4.64+0x9], R12 ;  /* 0x0000090c04009986 */ /* 0x0001e8000c101124 */
[----:B------:R1:W-:Y:S04]  /*cfb0*/  @!P5 STG.E.U8 desc[UR36][R10.64+0x8], R3 ;  /* 0x000008030a00d986 */ /* 0x0003e8000c101124 */
[----:B0-----:R-:W4:Y:S04]  /*cfc0*/  LDL.LU R12, [R1+0x28] ;  /* 0x00002800010c7983 */ /* 0x001f280000300800 */
[----:B-1----:R-:W5:Y:S01]  /*cfd0*/  LDL.LU R3, [R1+0x20] ;  /* 0x0000200001037983 */ /* 0x002f620000300800 */
[----:B---3--:R-:W-:-:S05]  /*cfe0*/  @!P6 IMAD R2, R2, R17, RZ ;  /* 0x000000110202e224 */ /* 0x008fca00078e02ff */
[----:B------:R0:W-:Y:S04]  /*cff0*/  @!P6 STG.E.U8 desc[UR36][R10.64+0x9], R2 ;  /* 0x000009020a00e986 */ /* 0x0001e8000c101124 */
[----:B0-----:R-:W3:Y:S01]  /*d000*/  LDL.LU R2, [R1+0x24] ;  /* 0x0000240001027983 */ /* 0x001ee20000300800 */
[C---:B------:R-:W-:Y:S02]  /*d010*/  ISETP.LT.OR P3, PT, R0.reuse, 0x11, !P0 ;  /* 0x000000110000780c */ /* 0x040fe40004761670 */
[----:B------:R-:W-:-:S11]  /*d020*/  ISETP.LT.OR P4, PT, R0, 0x12, !P0 ;  /* 0x000000120000780c */ /* 0x000fd60004781670 */
[----:B-----5:R-:W-:-:S05]  /*d030*/  @!P3 IMAD R3, R3, R17, RZ ;  /* 0x000000110303b224 */ /* 0x020fca00078e02ff */
[----:B------:R0:W-:Y:S04]  /*d040*/  @!P3 STG.E.U8 desc[UR36][R4.64+0x10], R3 ;  /* 0x000010030400b986 */ /* 0x0001e8000c101124 */
[----:B0-----:R-:W5:Y:S01]  /*d050*/  LDL.LU R3, [R1+0x2c] ;  /* 0x00002c0001037983 */ /* 0x001f620000300800 */
[----:B---3--:R-:W-:-:S05]  /*d060*/  @!P4 IMAD R2, R2, R17, RZ ;  /* 0x000000110202c224 */ /* 0x008fca00078e02ff */
[----:B------:R0:W-:Y:S04]  /*d070*/  @!P4 STG.E.U8 desc[UR36][R4.64+0x11], R2 ;  /* 0x000011020400c986 */ /* 0x0001e8000c101124 */
[----:B0-----:R-:W3:Y:S01]  /*d080*/  LDL.LU R2, [R1+0x30] ;  /* 0x0000300001027983 */ /* 0x001ee20000300800 */
[C---:B------:R-:W-:Y:S02]  /*d090*/  ISETP.LT.OR P1, PT, R0.reuse, 0x11, !P2 ;  /* 0x000000110000780c */ /* 0x040fe40005721670 */
[C---:B------:R-:W-:Y:S02]  /*d0a0*/  ISETP.LT.OR P5, PT, R0.reuse, 0x12, !P2 ;  /* 0x000000120000780c */ /* 0x040fe400057a1670 */
[----:B------:R-:W-:-:S09]  /*d0b0*/  ISETP.LT.OR P6, PT, R0, 0x19, !P0 ;  /* 0x000000190000780c */ /* 0x000fd200047c1670 */
        /* <DEDUP_REMOVED lines=38> */
[----:B------:R-:W-:-:S13]  /*d320*/  ISETP.LT.OR P6, PT, R0, 0x2a, !P0 ;  /* 0x0000002a0000780c */ /* 0x000fda00047c1670 */
[----:B-----5:R-:W-:-:S05]  /*d330*/  @!P6 IMAD R3, R3, R17, RZ ;  /* 0x000000110303e224 */ /* 0x020fca00078e02ff */
[----:B------:R-:W-:Y:S01]  /*d340*/  @!P6 STG.E.U8 desc[UR36][R4.64+0x29], R3 ;  /* 0x000029030400e986 */ /* 0x000fe2000c101124 */
[----:B---3--:R-:W-:-:S05]  /*d350*/  @!P5 IMAD R2, R2, R17, RZ ;  /* 0x000000110202d224 */ /* 0x008fca00078e02ff */
[----:B------:R0:W-:Y:S04]  /*d360*/  @!P5 STG.E.U8 desc[UR36][R4.64+0x28], R2 ;  /* 0x000028020400d986 */ /* 0x0001e8000c101124 */
[----:B0-----:R-:W3:Y:S04]  /*d370*/  LDL.LU R2, [R1+0x58] ;  /* 0x0000580001027983 */ /* 0x001ee80000300800 */
[----:B------:R-:W5:Y:S01]  /*d380*/  LDL.LU R3, [R1+0x5c] ;  /* 0x00005c0001037983 */ /* 0x000f620000300800 */
[C---:B------:R-:W-:Y:S02]  /*d390*/  ISETP.LT.OR P1, PT, R0.reuse, 0x29, !P2 ;  /* 0x000000290000780c */ /* 0x040fe40005721670 */
[----:B------:R-:W-:-:S11]  /*d3a0*/  ISETP.LT.OR P3, PT, R0, 0x2a, !P2 ;  /* 0x0000002a0000780c */ /* 0x000fd60005761670 */
[----:B---3--:R-:W-:-:S05]  /*d3b0*/  @!P1 IMAD R2, R2, R17, RZ ;  /* 0x0000001102029224 */ /* 0x008fca00078e02ff */
[----:B------:R0:W-:Y:S04]  /*d3c0*/  @!P1 STG.E.U8 desc[UR36][R10.64+0x28], R2 ;  /* 0x000028020a009986 */ /* 0x0001e8000c101124 */
[----:B0-----:R-:W3:Y:S01]  /*d3d0*/  LDL.LU R2, [R1+0x60] ;  /* 0x0000600001027983 */ /* 0x001ee20000300800 */
[----:B-----5:R-:W-:-:S05]  /*d3e0*/  @!P3 IMAD R3, R3, R17, RZ ;  /* 0x000000110303b224 */ /* 0x020fca00078e02ff */
[----:B------:R0:W-:Y:S04]  /*d3f0*/  @!P3 STG.E.U8 desc[UR36][R10.64+0x29], R3 ;  /* 0x000029030a00b986 */ /* 0x0001e8000c101124 */
[----:B0-----:R-:W5:Y:S01]  /*d400*/  LDL.LU R3, [R1+0x68] ;  /* 0x0000680001037983 */ /* 0x001f620000300800 */
[C---:B------:R-:W-:Y:S02]  /*d410*/  ISETP.LT.OR P4, PT, R0.reuse, 0x31, !P0 ;  /* 0x000000310000780c */ /* 0x040fe40004781670 */
[C---:B------:R-:W-:Y:S02]  /*d420*/  ISETP.LT.OR P5, PT, R0.reuse, 0x32, !P0 ;  /* 0x000000320000780c */ /* 0x040fe400047a1670 */
[----:B------:R-:W-:-:S11]  /*d430*/  ISETP.LT.OR P6, PT, R0, 0x31, !P2 ;  /* 0x000000310000780c */ /* 0x000fd600057c1670 */
[----:B----4-:R-:W-:-:S05]  /*d440*/  @!P5 IMAD R12, R12, R17, RZ ;  /* 0x000000110c0cd224 */ /* 0x010fca00078e02ff */
[----:B------:R-:W-:Y:S01]  /*d450*/  @!P5 STG.E.U8 desc[UR36][R4.64+0x31], R12 ;  /* 0x0000310c0400d986 */ /* 0x000fe2000c101124 */
[----:B---3--:R-:W-:-:S05]  /*d460*/  @!P4 IMAD R2, R2, R17, RZ ;  /* 0x000000110202c224 */ /* 0x008fca00078e02ff */
[----:B------:R0:W-:Y:S04]  /*d470*/  @!P4 STG.E.U8 desc[UR36][R4.64+0x30], R2 ;  /* 0x000030020400c986 */ /* 0x0001e8000c101124 */
[----:B0-----:R-:W3:Y:S01]  /*d480*/  LDL.LU R2, [R1+0x6c] ;  /* 0x00006c0001027983 */ /* 0x001ee20000300800 */
[----:B-----5:R-:W-:-:S03]  /*d490*/  @!P6 IMAD R3, R3, R17, RZ ;  /* 0x000000110303e224 */ /* 0x020fc600078e02ff */
[----:B------:R-:W4:Y:S04]  /*d4a0*/  LDL.LU R12, [R1+0x78] ;  /* 0x00007800010c7983 */ /* 0x000f280000300800 */
[----:B------:R0:W-:Y:S04]  /*d4b0*/  @!P6 STG.E.U8 desc[UR36][R10.64+0x30], R3 ;  /* 0x000030030a00e986 */ /* 0x0001e8000c101124 */
[----:B0-----:R-:W5:Y:S01]  /*d4c0*/  LDL.LU R3, [R1+0x70] ;  /* 0x0000700001037983 */ /* 0x001f620000300800 */
        /* <DEDUP_REMOVED lines=11> */
[-C--:B----4-:R-:W-:Y:S02]  /*d580*/  @!P5 IMAD R12, R12, R17.reuse, RZ ;  /* 0x000000110c0cd224 */ /* 0x090fe400078e02ff */
[----:B---3--:R-:W-:-:S05]  /*d590*/  @!P4 IMAD R2, R2, R17, RZ ;  /* 0x000000110202c224 */ /* 0x008fca00078e02ff */
[----:B------:R0:W-:Y:S04]  /*d5a0*/  @!P4 STG.E.U8 desc[UR36][R4.64+0x39], R2 ;  /* 0x000039020400c986 */ /* 0x0001e8000c101124 */
[----:B0-----:R-:W3:Y:S01]  /*d5b0*/  LDL.LU R2, [R1+0x80] ;  /* 0x0000800001027983 */ /* 0x001ee20000300800 */
[----:B-----5:R-:W-:-:S03]  /*d5c0*/  @!P6 IMAD R3, R3, R17, RZ ;  /* 0x000000110303e224 */ /* 0x020fc600078e02ff */
[----:B------:R0:W-:Y:S04]  /*d5d0*/  @!P5 STG.E.U8 desc[UR36][R10.64+0x38], R12 ;  /* 0x0000380c0a00d986 */ /* 0x0001e8000c101124 */
[----:B------:R1:W-:Y:S04]  /*d5e0*/  @!P6 STG.E.U8 desc[UR36][R10.64+0x39], R3 ;  /* 0x000039030a00e986 */ /* 0x0003e8000c101124 */
[----:B0-----:R-:W4:Y:S04]  /*d5f0*/  LDL.LU R12, [R1+0xa0] ;  /* 0x0000a000010c7983 */ /* 0x001f280000300800 */
[----:B-1----:R-:W5:Y:S01]  /*d600*/  LDL.LU R3, [R1+0x84] ;  /* 0x0000840001037983 */ /* 0x002f620000300800 */
[----:B------:R-:W-:-:S02]  /*d610*/  ISETP.LT.OR P1, PT, R0, 0x41, !P0 ;  /* 0x000000410000780c */ /* 0x000fc40004721670 */
        /* <DEDUP_REMOVED lines=9> */
[C---:B------:R-:W-:Y:S02]  /*d6b0*/  ISETP.LT.OR P6, PT, R0.reuse, 0x49, !P0 ;  /* 0x000000490000780c */ /* 0x040fe400047c1670 */
[----:B------:R-:W-:-:S02]  /*d6c0*/  ISETP.LT.OR P1, PT, R0, 0x4a, !P0 ;  /* 0x0000004a0000780c */ /* 0x000fc40004721670 */
[----:B------:R-:W-:-:S07]  /*d6d0*/  ISETP.LT.OR P3, PT, R0, 0x49, !P2 ;  /* 0x000000490000780c */ /* 0x000fce0005761670 */
[-C--:B------:R-:W-:Y:S02]  /*d6e0*/  @!P5 IMAD R13, R13, R17.reuse, RZ ;  /* 0x000000110d0dd224 */ /* 0x080fe400078e02ff */
[-C--:B------:R-:W-:Y:S02]  /*d6f0*/  @!P6 IMAD R15, R15, R17.reuse, RZ ;  /* 0x000000110f0fe224 */ /* 0x080fe400078e02ff */
[----:B------:R-:W-:Y:S01]  /*d700*/  @!P1 IMAD R21, R21, R17, RZ ;  /* 0x0000001115159224 */ /* 0x000fe200078e02ff */
[----:B------:R4:W-:Y:S01]  /*d710*/  @!P5 STG.E.U8 desc[UR36][R10.64+0x41], R13 ;  /* 0x0000410d0a00d986 */ /* 0x0009e2000c101124 */
[----:B------:R-:W-:-:S13]  /*d720*/  ISETP.LT.OR P5, PT, R0, 0x51, !P0 ;  /* 0x000000510000780c */ /* 0x000fda00047a1670 */
[-C--:B----4-:R-:W-:Y:S02]  /*d730*/  @!P5 IMAD R13, R12, R17.reuse, RZ ;  /* 0x000000110c0dd224 */ /* 0x090fe400078e02ff */
[----:B---3--:R-:W-:-:S05]  /*d740*/  @!P4 IMAD R2, R2, R17, RZ ;  /* 0x000000110202c224 */ /* 0x008fca00078e02ff */
[----:B------:R-:W-:Y:S01]  /*d750*/  @!P4 STG.E.U8 desc[UR36][R10.64+0x40], R2 ;  /* 0x000040020a00c986 */ /* 0x000fe2000c101124 */
[----:B------:R-:W-:-:S03]  /*d760*/  ISETP.LT.OR P4, PT, R0, 0x4a, !P2 ;  /* 0x0000004a0000780c */ /* 0x000fc60005781670 */
[----:B------:R0:W-:Y:S01]  /*d770*/  @!P6 STG.E.U8 desc[UR36][R4.64+0x48], R15 ;  /* 0x0000480f0400e986 */ /* 0x0001e2000c101124 */
[----:B------:R-:W-:-:S03]  /*d780*/  ISETP.LT.OR P6, PT, R0, 0x52, !P0 ;  /* 0x000000520000780c */ /* 0x000fc600047c1670 */
[----:B------:R-:W-:Y:S01]  /*d790*/  @!P1 STG.E.U8 desc[UR36][R4.64+0x49], R21 ;  /* 0x0000491504009986 */ /* 0x000fe2000c101124 */
[----:B------:R-:W-:-:S05]  /*d7a0*/  ISETP.LT.OR P1, PT, R0, 0x51, !P2 ;  /* 0x000000510000780c */ /* 0x000fca0005721670 */
[-C--:B------:R-:W-:Y:S02]  /*d7b0*/  @!P4 IMAD R23, R23, R17.reuse, RZ ;  /* 0x000000111717c224 */ /* 0x080fe400078e02ff */
[-C--:B-----5:R-:W-:Y:S02]  /*d7c0*/  @!P3 IMAD R3, R3, R17.reuse, RZ ;  /* 0x000000110303b224 */ /* 0x0a0fe400078e02ff */
[-C--:B0-----:R-:W-:Y:S01]  /*d7d0*/  @!P6 IMAD R15, R235, R17.reuse, RZ ;  /* 0x00000011eb0fe224 */ /* 0x081fe200078e02ff */
[----:B------:R-:W-:Y:S03]  /*d7e0*/  @!P4 STG.E.U8 desc[UR36][R10.64+0x49], R23 ;  /* 0x000049170a00c986 */ /* 0x000fe6000c101124 */
[----:B------:R-:W-:Y:S01]  /*d7f0*/  @!P1 IMAD R153, R153, R17, RZ ;  /* 0x0000001199999224 */ /* 0x000fe200078e02ff */
[----:B------:R0:W-:Y:S01]  /*d800*/  @!P3 STG.E.U8 desc[UR36][R10.64+0x48], R3 ;  /* 0x000048030a00b986 */ /* 0x0001e2000c101124 */
[----:B------:R-:W-:-:S02]  /*d810*/  ISETP.LT.OR P3, PT, R0, 0x52, !P2 ;  /* 0x000000520000780c */ /* 0x000fc40005761670 */
[C---:B------:R-:W-:Y:S01]  /*d820*/  ISETP.LT.OR P4, PT, R0.reuse, 0x59, !P0 ;  /* 0x000000590000780c */ /* 0x040fe20004781670 */
[----:B------:R1:W-:Y:S01]  /*d830*/  @!P5 STG.E.U8 desc[UR36][R4.64+0x50], R13 ;  /* 0x0000500d0400d986 */ /* 0x0003e2000c101124 */
[----:B------:R-:W-:-:S03]  /*d840*/  ISETP.LT.OR P5, PT, R0, 0x5a, !P0 ;  /* 0x0000005a0000780c */ /* 0x000fc600047a1670 */
[----:B------:R3:W-:Y:S01]  /*d850*/  @!P6 STG.E.U8 desc[UR36][R4.64+0x51], R15 ;  /* 0x0000510f0400e986 */ /* 0x0007e2000c101124 */
[----:B------:R-:W-:-:S03]  /*d860*/  ISETP.LT.OR P6, PT, R0, 0x59, !P2 ;  /* 0x000000590000780c */ /* 0x000fc600057c1670 */
[----:B------:R-:W-:Y:S01]  /*d870*/  @!P1 STG.E.U8 desc[UR36][R10.64+0x50], R153 ;  /* 0x000050990a009986 */ /* 0x000fe2000c101124 */
[----:B------:R-:W-:Y:S01]  /*d880*/  ISETP.LT.OR P1, PT, R0, 0x5a, !P2 ;  /* 0x0000005a0000780c */ /* 0x000fe20005721670 */
[-C--:B0-----:R-:W-:Y:S02]  /*d890*/  @!P3 IMAD R3, R234, R17.reuse, RZ ;  /* 0x00000011ea03b224 */ /* 0x081fe400078e02ff */
[-C--:B------:R-:W-:Y:S02]  /*d8a0*/  @!P4 IMAD R21, R233, R17.reuse, RZ ;  /* 0x00000011e915c224 */ /* 0x080fe400078e02ff */
[-C--:B-1----:R-:W-:Y:S01]  /*d8b0*/  @!P5 IMAD R13, R232, R17.reuse, RZ ;  /* 0x00000011e80dd224 */ /* 0x082fe200078e02ff */
[----:B------:R0:W-:Y:S03]  /*d8c0*/  @!P3 STG.E.U8 desc[UR36][R10.64+0x51], R3 ;  /* 0x000051030a00b986 */ /* 0x0001e6000c101124 */
[----:B---3--:R-:W-:Y:S01]  /*d8d0*/  @!P6 IMAD R15, R231, R17, RZ ;  /* 0x00000011e70fe224 */ /* 0x008fe200078e02ff */
[----:B------:R1:W-:Y:S01]  /*d8e0*/  @!P4 STG.E.U8 desc[UR36][R4.64+0x58], R21 ;  /* 0x000058150400c986 */ /* 0x0003e2000c101124 */
[----:B------:R-:W-:-:S02]  /*d8f0*/  ISETP.LT.OR P3, PT, R0, 0x61, !P0 ;  /* 0x000000610000780c */ /* 0x000fc40004761670 */
[----:B------:R-:W-:Y:S01]  /*d900*/  @!P1 IMAD R23, R230, R17, RZ ;  /* 0x00000011e6179224 */ /* 0x000fe200078e02ff */
        /* <DEDUP_REMOVED lines=8> */
[-C--:B-1----:R-:W-:Y:S02]  /*d990*/  @!P4 IMAD R21, R228, R17.reuse, RZ ;  /* 0x00000011e415c224 */ /* 0x082fe400078e02ff */
[-C--:B---3--:R-:W-:Y:S01]  /*d9a0*/  @!P5 IMAD R13, R227, R17.reuse, RZ ;  /* 0x00000011e30dd224 */ /* 0x088fe200078e02ff */
[----:B------:R0:W-:Y:S03]  /*d9b0*/  @!P3 STG.E.U8 desc[UR36][R4.64+0x60], R3 ;  /* 0x000060030400b986 */ /* 0x0001e6000c101124 */
[----:B----4-:R-:W-:Y:S01]  /*d9c0*/  @!P6 IMAD R15, R226, R17, RZ ;  /* 0x00000011e20fe224 */ /* 0x010fe200078e02ff */
        /* <DEDUP_REMOVED lines=134> */
[-C--:B----4-:R-:W-:Y:S01]  /*e230*/  @!P6 IMAD R15, R181, R17.reuse, RZ ;  /* 0x00000011b50fe224 */ /* 0x090fe200078e02ff */
[----:B------:R1:W-:Y:S03]  /*e240*/  @!P4 STG.E.U8 desc[UR36][R10.64+0xb8], R21 ;  /* 0x0000b8150a00c986 */ /* 0x0003e6000c101124 */
[----:B------:R-:W-:Y:S01]  /*e250*/  @!P1 IMAD R23, R180, R17, RZ ;  /* 0x00000011b4179224 */ /* 0x000fe200078e02ff */
[C---:B------:R-:W-:Y:S01]  /*e260*/  ISETP.LT.OR P3, PT, R0.reuse, 0xc1, !P2 ;  /* 0x000000c10000780c */ /* 0x040fe20005761670 */
[----:B------:R3:W-:Y:S01]  /*e270*/  @!P5 STG.E.U8 desc[UR36][R10.64+0xb9], R13 ;  /* 0x0000b90d0a00d986 */ /* 0x0007e2000c101124 */
[----:B------:R-:W-:-:S02]  /*e280*/  ISETP.LT.OR P4, PT, R0, 0xc2, !P2 ;  /* 0x000000c20000780c */ /* 0x000fc40005781670 */
[C---:B------:R-:W-:Y:S01]  /*e290*/  ISETP.LT.OR P5, PT, R0.reuse, 0xc9, !P0 ;  /* 0x000000c90000780c */ /* 0x040fe200047a1670 */
[----:B------:R4:W-:Y:S01]  /*e2a0*/  @!P6 STG.E.U8 desc[UR36][R4.64+0xc0], R15 ;  /* 0x0000c00f0400e986 */ /* 0x0009e2000c101124 */
[----:B------:R-:W-:-:S03]  /*e2b0*/  ISETP.LT.OR P6, PT, R0, 0xca, !P0 ;  /* 0x000000ca0000780c */ /* 0x000fc600047c1670 */
[----:B------:R-:W-:Y:S01]  /*e2c0*/  @!P1 STG.E.U8 desc[UR36][R4.64+0xc1], R23 ;  /* 0x0000c11704009986 */ /* 0x000fe2000c101124 */
[----:B------:R-:W-:-:S03]  /*e2d0*/  ISETP.LT.OR P1, PT, R0, 0xc9, !P2 ;  /* 0x000000c90000780c */ /* 0x000fc60005721670 */
[-C--:B0-----:R-:W-:Y:S02]  /*e2e0*/  @!P3 IMAD R3, R179, R17.reuse, RZ ;  /* 0x00000011b303b224 */ /* 0x081fe400078e02ff */
[-C--:B-1----:R-:W-:Y:S02]  /*e2f0*/  @!P4 IMAD R21, R178, R17.reuse, RZ ;  /* 0x00000011b215c224 */ /* 0x082fe400078e02ff */
[-C--:B---3--:R-:W-:Y:S02]  /*e300*/  @!P5 IMAD R13, R177, R17.reuse, RZ ;  /* 0x00000011b10dd224 */ /* 0x088fe400078e02ff */
[-C--:B----4-:R-:W-:Y:S01]  /*e310*/  @!P6 IMAD R15, R176, R17.reuse, RZ ;  /* 0x00000011b00fe224 */ /* 0x090fe200078e02ff */
[----:B------:R0:W-:Y:S03]  /*e320*/  @!P3 STG.E.U8 desc[UR36][R10.64+0xc0], R3 ;  /* 0x0000c0030a00b986 */ /* 0x0001e6000c101124 */
        /* <DEDUP_REMOVED lines=36> */
[----:B------:R4:W-:Y:S04]  /*e570*/  @!P6 STG.E.U8 desc[UR36][R10.64+0xd9], R15 ;  /* 0x0000d90f0a00e986 */ /* 0x0009e8000c101124 */
[----:B------:R-:W-:Y:S01]  /*e580*/  @!P1 STG.E.U8 desc[UR36][R4.64+0xe0], R153 ;  /* 0x0000e09904009986 */ /* 0x000fe2000c101124 */
[C---:B------:R-:W-:Y:S02]  /*e590*/  ISETP.LT.OR P1, PT, R0.reuse, 0xea, !P0 ;  /* 0x000000ea0000780c */ /* 0x040fe40004721670 */
[----:B------:R-:W-:Y:S01]  /*e5a0*/  ISETP.LT.OR P6, PT, R0, 0xe9, !P0 ;  /* 0x000000e90000780c */ /* 0x000fe200047c1670 */
[-C--:B0-----:R-:W-:Y:S02]  /*e5b0*/  @!P3 IMAD R3, R164, R17.reuse, RZ ;  /* 0x00000011a403b224 */ /* 0x081fe400078e02ff */
[----:B-1----:R-:W-:-:S02]  /*e5c0*/  @!P4 IMAD R21, R163, R17, RZ ;  /* 0x00000011a315c224 */ /* 0x002fc400078e02ff */
[----:B---3--:R-:W-:Y:S01]  /*e5d0*/  @!P5 IMAD R13, R162, R17, RZ ;  /* 0x00000011a20dd224 */ /* 0x008fe200078e02ff */
[----:B------:R0:W-:Y:S01]  /*e5e0*/  @!P3 STG.E.U8 desc[UR36][R4.64+0xe1], R3 ;  /* 0x0000e1030400b986 */ /* 0x0001e2000c101124 */
[----:B------:R-:W-:-:S04]  /*e5f0*/  ISETP.LT.OR P3, PT, R0, 0xe9, !P2 ;  /* 0x000000e90000780c */ /* 0x000fc80005761670 */
[-C--:B------:R-:W-:Y:S01]  /*e600*/  @!P1 IMAD R23, R160, R17.reuse, RZ ;  /* 0x00000011a0179224 */ /* 0x080fe200078e02ff */
[----:B------:R2:W-:Y:S01]  /*e610*/  @!P4 STG.E.U8 desc[UR36][R10.64+0xe0], R21 ;  /* 0x0000e0150a00c986 */ /* 0x0005e2000c101124 */
[----:B----4-:R-:W-:Y:S01]  /*e620*/  @!P6 IMAD R15, R161, R17, RZ ;  /* 0x00000011a10fe224 */ /* 0x010fe200078e02ff */
[C---:B------:R-:W-:Y:S02]  /*e630*/  ISETP.LT.OR P4, PT, R0.reuse, 0xea, !P2 ;  /* 0x000000ea0000780c */ /* 0x040fe40005781670 */
[----:B------:R1:W-:Y:S01]  /*e640*/  @!P5 STG.E.U8 desc[UR36][R10.64+0xe1], R13 ;  /* 0x0000e10d0a00d986 */ /* 0x0003e2000c101124 */
[----:B------:R-:W-:-:S03]  /*e650*/  ISETP.LT.OR P5, PT, R0, 0xf1, !P0 ;  /* 0x000000f10000780c */ /* 0x000fc600047a1670 */
[----:B------:R-:W-:Y:S01]  /*e660*/  @!P1 STG.E.U8 desc[UR36][R4.64+0xe9], R23 ;  /* 0x0000e91704009986 */ /* 0x000fe2000c101124 */
[----:B------:R-:W-:-:S03]  /*e670*/  ISETP.LT.OR P1, PT, R0, 0xf2, !P0 ;  /* 0x000000f20000780c */ /* 0x000fc60004721670 */
[----:B------:R3:W-:Y:S01]  /*e680*/  @!P6 STG.E.U8 desc[UR36][R4.64+0xe8], R15 ;  /* 0x0000e80f0400e986 */ /* 0x0007e2000c101124 */
[----:B------:R-:W-:Y:S01]  /*e690*/  ISETP.LT.OR P6, PT, R0, 0xf1, !P2 ;  /* 0x000000f10000780c */ /* 0x000fe200057c1670 */
[-C--:B0-----:R-:W-:Y:S02]  /*e6a0*/  @!P3 IMAD R3, R159, R17.reuse, RZ ;  /* 0x000000119f03b224 */ /* 0x081fe400078e02ff */
[-C--:B--2---:R-:W-:Y:S02]  /*e6b0*/  @!P4 IMAD R21, R158, R17.reuse, RZ ;  /* 0x000000119e15c224 */ /* 0x084fe400078e02ff */
[-C--:B-1----:R-:W-:Y:S01]  /*e6c0*/  @!P5 IMAD R13, R157, R17.reuse, RZ ;  /* 0x000000119d0dd224 */ /* 0x082fe200078e02ff */
[----:B------:R0:W-:Y:S01]  /*e6d0*/  @!P3 STG.E.U8 desc[UR36][R10.64+0xe8], R3 ;  /* 0x0000e8030a00b986 */ /* 0x0001e2000c101124 */
[----:B------:R-:W-:Y:S02]  /*e6e0*/  ISETP.LT.OR P3, PT, R0, 0xf2, !P2 ;  /* 0x000000f20000780c */ /* 0x000fe40005761670 */
[-C--:B---3--:R-:W-:Y:S01]  /*e6f0*/  @!P1 IMAD R15, R156, R17.reuse, RZ ;  /* 0x000000119c0f9224 */ /* 0x088fe200078e02ff */
[----:B------:R1:W-:Y:S03]  /*e700*/  @!P4 STG.E.U8 desc[UR36][R10.64+0xe9], R21 ;  /* 0x0000e9150a00c986 */ /* 0x0003e6000c101124 */
[----:B------:R-:W-:Y:S01]  /*e710*/  @!P6 IMAD R23, R155, R17, RZ ;  /* 0x000000119b17e224 */ /* 0x000fe200078e02ff */
[C---:B------:R-:W-:Y:S01]  /*e720*/  ISETP.LT.OR P4, PT, R0.reuse, 0xf9, !P0 ;  /* 0x000000f90000780c */ /* 0x040fe20004781670 */
[----:B------:R-:W-:Y:S01]  /*e730*/  @!P1 STG.E.U8 desc[UR36][R4.64+0xf1], R15 ;  /* 0x0000f10f04009986 */ /* 0x000fe2000c101124 */
[----:B------:R-:W-:-:S02]  /*e740*/  ISETP.LT.OR P0, PT, R0, 0xfa, !P0 ;  /* 0x000000fa0000780c */ /* 0x000fc40004701670 */
[C---:B------:R-:W-:Y:S01]  /*e750*/  ISETP.GE.AND P1, PT, R19.reuse, 0x81, PT ;  /* 0x000000811300780c */ /* 0x040fe20003f26270 */
[----:B------:R2:W-:Y:S01]  /*e760*/  @!P5 STG.E.U8 desc[UR36][R4.64+0xf0], R13 ;  /* 0x0000f00d0400d986 */ /* 0x0005e2000c101124 */
[C---:B------:R-:W-:Y:S02]  /*e770*/  ISETP.LT.OR P5, PT, R0.reuse, 0xf9, !P2 ;  /* 0x000000f90000780c */ /* 0x040fe400057a1670 */
[C---:B------:R-:W-:Y:S01]  /*e780*/  ISETP.LT.OR P2, PT, R0.reuse, 0xfa, !P2 ;  /* 0x000000fa0000780c */ /* 0x040fe20005741670 */
[----:B------:R-:W-:Y:S01]  /*e790*/  @!P6 STG.E.U8 desc[UR36][R10.64+0xf0], R23 ;  /* 0x0000f0170a00e986 */ /* 0x000fe2000c101124 */
[----:B------:R-:W-:Y:S01]  /*e7a0*/  ISETP.LT.OR P6, PT, R0, 0x1, !P1 ;  /* 0x000000010000780c */ /* 0x000fe20004fc1670 */
[-C--:B0-----:R-:W-:Y:S02]  /*e7b0*/  @!P3 IMAD R3, R154, R17.reuse, RZ ;  /* 0x000000119a03b224 */ /* 0x081fe400078e02ff */
[-C--:B-1----:R-:W-:Y:S02]  /*e7c0*/  @!P4 IMAD R21, R152, R17.reuse, RZ ;  /* 0x000000119815c224 */ /* 0x082fe400078e02ff */
[----:B------:R-:W-:Y:S01]  /*e7d0*/  @!P0 IMAD R153, R22, R17, RZ ;  /* 0x0000001116998224 */ /* 0x000fe200078e02ff */
[----:B------:R0:W-:Y:S01]  /*e7e0*/  @!P3 STG.E.U8 desc[UR36][R10.64+0xf1], R3 ;  /* 0x0000f1030a00b986 */ /* 0x0001e2000c101124 */
[----:B------:R-:W-:-:S02]  /*e7f0*/  ISETP.GE.AND P3, PT, R19, 0x89, PT ;  /* 0x000000891300780c */ /* 0x000fc40003f66270 */
[-C--:B--2---:R-:W-:Y:S02]  /*e800*/  @!P5 IMAD R13, R20, R17.reuse, RZ ;  /* 0x00000011140dd224 */ /* 0x084fe400078e02ff */
[-C--:B------:R-:W-:Y:S01]  /*e810*/  @!P2 IMAD R15, R14, R17.reuse, RZ ;  /* 0x000000110e0fa224 */ /* 0x080fe200078e02ff */
[----:B------:R-:W-:Y:S01]  /*e820*/  @!P0 STG.E.U8 desc[UR36][R4.64+0xf9], R153 ;  /* 0x0000f99904008986 */ /* 0x000fe2000c101124 */
[----:B------:R-:W-:Y:S01]  /*e830*/  @!P6 IMAD R19, R24, R17, RZ ;  /* 0x000000111813e224 */ /* 0x000fe200078e02ff */
[C---:B------:R-:W-:Y:S02]  /*e840*/  ISETP.LT.OR P0, PT, R0.reuse, 0x2, !P1 ;  /* 0x000000020000780c */ /* 0x040fe40004f01670 */
[----:B------:R1:W-:Y:S01]  /*e850*/  @!P4 STG.E.U8 desc[UR36][R4.64+0xf8], R21 ;  /* 0x0000f8150400c986 */ /* 0x0003e2000c101124 */
[----:B------:R-:W-:-:S03]  /*e860*/  ISETP.LT.OR P4, PT, R0, 0x1, !P3 ;  /* 0x000000010000780c */ /* 0x000fc60005f81670 */
[----:B------:R-:W-:Y:S01]  /*e870*/  @!P5 STG.E.U8 desc[UR36][R10.64+0xf8], R13 ;  /* 0x0000f80d0a00d986 */ /* 0x000fe2000c101124 */
[----:B------:R-:W-:-:S03]  /*e880*/  ISETP.LT.OR P5, PT, R0, 0x2, !P3 ;  /* 0x000000020000780c */ /* 0x000fc60005fa1670 */
[----:B------:R-:W-:Y:S01]  /*e890*/  @!P2 STG.E.U8 desc[UR36][R10.64+0xf9], R15 ;  /* 0x0000f90f0a00a986 */ /* 0x000fe2000c101124 */
[----:B------:R-:W-:-:S03]  /*e8a0*/  ISETP.LT.OR P2, PT, R0, 0x9, !P1 ;  /* 0x000000090000780c */ /* 0x000fc60004f41670 */
[----:B------:R-:W-:Y:S01]  /*e8b0*/  @!P6 STG.E.U8 desc[UR36][R6.64], R19 ;  /* 0x000000130600e986 */ /* 0x000fe2000c101124 */
[----:B------:R-:W-:Y:S01]  /*e8c0*/  ISETP.LT.OR P6, PT, R0, 0xa, !P1 ;  /* 0x0000000a0000780c */ /* 0x000fe20004fc1670 */
[-C--:B------:R-:W-:Y:S02]  /*e8d0*/  @!P0 IMAD R25, R25, R17.reuse, RZ ;  /* 0x0000001119198224 */ /* 0x080fe400078e02ff */
[-C--:B0-----:R-:W-:Y:S02]  /*e8e0*/  @!P4 IMAD R3, R26, R17.reuse, RZ ;  /* 0x000000111a03c224 */ /* 0x081fe400078e02ff */
[-C--:B------:R-:W-:Y:S01]  /*e8f0*/  @!P5 IMAD R27, R27, R17.reuse, RZ ;  /* 0x000000111b1bd224 */ /* 0x080fe200078e02ff */
[----:B------:R-:W-:Y:S03]  /*e900*/  @!P0 STG.E.U8 desc[UR36][R6.64+0x1], R25 ;  /* 0x0000011906008986 */ /* 0x000fe6000c101124 */
[----:B-1----:R-:W-:Y:S01]  /*e910*/  @!P2 IMAD R5, R28, R17, RZ ;  /* 0x000000111c05a224 */ /* 0x002fe200078e02ff */
[----:B------:R0:W-:Y:S01]  /*e920*/  @!P4 STG.E.U8 desc[UR36][R8.64], R3 ;  /* 0x000000030800c986 */ /* 0x0001e2000c101124 */
[----:B------:R-:W-:-:S02]  /*e930*/  ISETP.LT.OR P0, PT, R0, 0xa, !P3 ;  /* 0x0000000a0000780c */ /* 0x000fc40005f01670 */
[----:B------:R-:W-:Y:S01]  /*e940*/  @!P6 IMAD R29, R29, R17, RZ ;  /* 0x000000111d1de224 */ /* 0x000fe200078e02ff */
[C---:B------:R-:W-:Y:S01]  /*e950*/  ISETP.LT.OR P4, PT, R0.reuse, 0x9, !P3 ;  /* 0x000000090000780c */ /* 0x040fe20005f81670 */
[----:B------:R-:W-:Y:S01]  /*e960*/  @!P5 STG.E.U8 desc[UR36][R8.64+0x1], R27 ;  /* 0x0000011b0800d986 */ /* 0x000fe2000c101124 */
[----:B------:R-:W-:-:S03]  /*e970*/  ISETP.LT.OR P5, PT, R0, 0x11, !P1 ;  /* 0x000000110000780c */ /* 0x000fc60004fa1670 */
[----:B------:R1:W-:Y:S01]  /*e980*/  @!P2 STG.E.U8 desc[UR36][R6.64+0x8], R5 ;  /* 0x000008050600a986 */ /* 0x0003e2000c101124 */
[----:B------:R-:W-:-:S03]  /*e990*/  ISETP.LT.OR P2, PT, R0, 0x12, !P1 ;  /* 0x000000120000780c */ /* 0x000fc60004f41670 */
[----:B------:R-:W-:Y:S01]  /*e9a0*/  @!P6 STG.E.U8 desc[UR36][R6.64+0x9], R29 ;  /* 0x0000091d0600e986 */ /* 0x000fe2000c101124 */
[----:B------:R-:W-:Y:S01]  /*e9b0*/  ISETP.LT.OR P6, PT, R0, 0x11, !P3 ;  /* 0x000000110000780c */ /* 0x000fe20005fc1670 */
[-C--:B------:R-:W-:Y:S02]  /*e9c0*/  @!P0 IMAD R31, R31, R17.reuse, RZ ;  /* 0x000000111f1f8224 */ /* 0x080fe400078e02ff */
[-C--:B0-----:R-:W-:Y:S02]  /*e9d0*/  @!P4 IMAD R3, R30, R17.reuse, RZ ;  /* 0x000000111e03c224 */ /* 0x081fe400078e02ff */
[-C--:B------:R-:W-:Y:S01]  /*e9e0*/  @!P5 IMAD R11, R32, R17.reuse, RZ ;  /* 0x00000011200bd224 */ /* 0x080fe200078e02ff */
[----:B------:R-:W-:Y:S03]  /*e9f0*/  @!P0 STG.E.U8 desc[UR36][R8.64+0x9], R31 ;  /* 0x0000091f08008986 */ /* 0x000fe6000c101124 */
[----:B------:R-:W-:Y:S01]  /*ea00*/  @!P2 IMAD R33, R33, R17, RZ ;  /* 0x000000112121a224 */ /* 0x000fe200078e02ff */
[----:B------:R0:W-:Y:S01]  /*ea10*/  @!P4 STG.E.U8 desc[UR36][R8.64+0x8], R3 ;  /* 0x000008030800c986 */ /* 0x0001e2000c101124 */
[----:B------:R-:W-:-:S02]  /*ea20*/  ISETP.LT.OR P0, PT, R0, 0x12, !P3 ;  /* 0x000000120000780c */ /* 0x000fc40005f01670 */
[----:B-1----:R-:W-:Y:S01]  /*ea30*/  @!P6 IMAD R5, R34, R17, RZ ;  /* 0x000000112205e224 */ /* 0x002fe200078e02ff */
[C---:B------:R-:W-:Y:S01]  /*ea40*/  ISETP.LT.OR P4, PT, R0.reuse, 0x19, !P1 ;  /* 0x000000190000780c */ /* 0x040fe20004f81670 */
[----:B------:R-:W-:Y:S01]  /*ea50*/  @!P5 STG.E.U8 desc[UR36][R6.64+0x10], R11 ;  /* 0x0000100b0600d986 */ /* 0x000fe2000c101124 */
[----:B------:R-:W-:-:S03]  /*ea60*/  ISETP.LT.OR P5, PT, R0, 0x1a, !P1 ;  /* 0x0000001a0000780c */ /* 0x000fc60004fa1670 */
[----:B------:R-:W-:Y:S01]  /*ea70*/  @!P2 STG.E.U8 desc[UR36][R6.64+0x11], R33 ;  /* 0x000011210600a986 */ /* 0x000fe2000c101124 */
[----:B------:R-:W-:-:S03]  /*ea80*/  ISETP.LT.OR P2, PT, R0, 0x19, !P3 ;  /* 0x000000190000780c */ /* 0x000fc60005f41670 */
[----:B------:R1:W-:Y:S01]  /*ea90*/  @!P6 STG.E.U8 desc[UR36][R8.64+0x10], R5 ;  /* 0x000010050800e986 */ /* 0x0003e2000c101124 */
[----:B------:R-:W-:Y:S01]  /*eaa0*/  ISETP.LT.OR P6, PT, R0, 0x1a, !P3 ;  /* 0x0000001a0000780c */ /* 0x000fe20005fc1670 */
[-C--:B------:R-:W-:Y:S02]  /*eab0*/  @!P0 IMAD R35, R35, R17.reuse, RZ ;  /* 0x0000001123238224 */ /* 0x080fe400078e02ff */
[-C--:B0-----:R-:W-:Y:S02]  /*eac0*/  @!P4 IMAD R3, R36, R17.reuse, RZ ;  /* 0x000000112403c224 */ /* 0x081fe400078e02ff */
[-C--:B------:R-:W-:Y:S01]  /*ead0*/  @!P5 IMAD R37, R37, R17.reuse, RZ ;  /* 0x000000112525d224 */ /* 0x080fe200078e02ff */
[----:B------:R-:W-:Y:S01]  /*eae0*/  @!P0 STG.E.U8 desc[UR36][R8.64+0x11], R35 ;  /* 0x0000112308008986 */ /* 0x000fe2000c101124 */
[----:B------:R-:W-:Y:S02]  /*eaf0*/  ISETP.LT.OR P0, PT, R0, 0x22, !P1 ;  /* 0x000000220000780c */ /* 0x000fe40004f01670 */
[----:B-1----:R-:W-:-:S04]  /*eb00*/  @!P2 IMAD R5, R38, R17, RZ ;  /* 0x000000112605a224 */ /* 0x002fc800078e02ff */
[----:B------:R-:W-:Y:S01]  /*eb10*/  @!P6 IMAD R39, R39, R17, RZ ;  /* 0x000000112727e224 */ /* 0x000fe200078e02ff */
[----:B------:R0:W-:Y:S01]  /*eb20*/  @!P4 STG.E.U8 desc[UR36][R6.64+0x18], R3 ;  /* 0x000018030600c986 */ /* 0x0001e2000c101124 */
[----:B------:R-:W-:-:S03]  /*eb30*/  ISETP.LT.OR P4, PT, R0, 0x21, !P1 ;  /* 0x000000210000780c */ /* 0x000fc60004f81670 */
        /* <DEDUP_REMOVED lines=216> */
[-C--:B0-----:R-:W-:Y:S02]  /*f8c0*/  @!P4 IMAD R3, R110, R17.reuse, RZ ;  /* 0x000000116e03c224 */ /* 0x081fe400078e02ff */
[-C--:B------:R-:W-:Y:S02]  /*f8d0*/  @!P0 IMAD R111, R111, R17.reuse, RZ ;  /* 0x000000116f6f8224 */ /* 0x080fe400078e02ff */
[-C--:B------:R-:W-:Y:S01]  /*f8e0*/  @!P5 IMAD R11, R112, R17.reuse, RZ ;  /* 0x00000011700bd224 */ /* 0x080fe200078e02ff */
[----:B------:R0:W-:Y:S03]  /*f8f0*/  @!P4 STG.E.U8 desc[UR36][R8.64+0xa8], R3 ;  /* 0x0000a8030800c986 */ /* 0x0001e6000c101124 */
[-C--:B------:R-:W-:Y:S01]  /*f900*/  @!P2 IMAD R113, R113, R17.reuse, RZ ;  /* 0x000000117171a224 */ /* 0x080fe200078e02ff */
[----:B------:R-:W-:Y:S03]  /*f910*/  @!P0 STG.E.U8 desc[UR36][R8.64+0xa9], R111 ;  /* 0x0000a96f08008986 */ /* 0x000fe6000c101124 */
[----:B-1----:R-:W-:Y:S01]  /*f920*/  @!P6 IMAD R5, R114, R17, RZ ;  /* 0x000000117205e224 */ /* 0x002fe200078e02ff */
[C---:B------:R-:W-:Y:S01]  /*f930*/  ISETP.LT.OR P0, PT, R0.reuse, 0xb2, !P3 ;  /* 0x000000b20000780c */ /* 0x040fe20005f01670 */
[----:B------:R-:W-:Y:S01]  /*f940*/  @!P5 STG.E.U8 desc[UR36][R6.64+0xb0], R11 ;  /* 0x0000b00b0600d986 */ /* 0x000fe2000c101124 */
[----:B------:R-:W-:-:S02]  /*f950*/  ISETP.LT.OR P5, PT, R0, 0xba, !P1 ;  /* 0x000000ba0000780c */ /* 0x000fc40004fa1670 */
[C---:B------:R-:W-:Y:S01]  /*f960*/  ISETP.LT.OR P4, PT, R0.reuse, 0xb9, !P1 ;  /* 0x000000b90000780c */ /* 0x040fe20004f81670 */
[----:B------:R-:W-:Y:S01]  /*f970*/  @!P2 STG.E.U8 desc[UR36][R6.64+0xb1], R113 ;  /* 0x0000b1710600a986 */ /* 0x000fe2000c101124 */
[----:B------:R-:W-:-:S03]  /*f980*/  ISETP.LT.OR P2, PT, R0, 0xb9, !P3 ;  /* 0x000000b90000780c */ /* 0x000fc60005f41670 */
[----:B------:R1:W-:Y:S01]  /*f990*/  @!P6 STG.E.U8 desc[UR36][R8.64+0xb0], R5 ;  /* 0x0000b0050800e986 */ /* 0x0003e2000c101124 */
[----:B------:R-:W-:-:S03]  /*f9a0*/  ISETP.LT.OR P6, PT, R0, 0xba, !P3 ;  /* 0x000000ba0000780c */ /* 0x000fc60005fc1670 */
[-C--:B------:R-:W-:Y:S02]  /*f9b0*/  @!P0 IMAD R115, R115, R17.reuse, RZ ;  /* 0x0000001173738224 */ /* 0x080fe400078e02ff */
[-C--:B------:R-:W-:Y:S02]  /*f9c0*/  @!P5 IMAD R117, R117, R17.reuse, RZ ;  /* 0x000000117575d224 */ /* 0x080fe400078e02ff */
[-C--:B0-----:R-:W-:Y:S01]  /*f9d0*/  @!P4 IMAD R3, R116, R17.reuse, RZ ;  /* 0x000000117403c224 */ /* 0x081fe200078e02ff */
[----:B------:R-:W-:Y:S01]  /*f9e0*/  @!P0 STG.E.U8 desc[UR36][R8.64+0xb1], R115 ;  /* 0x0000b17308008986 */ /* 0x000fe2000c101124 */
[----:B------:R-:W-:Y:S01]  /*f9f0*/  ISETP.LT.OR P0, PT, R0, 0xc1, !P1 ;  /* 0x000000c10000780c */ /* 0x000fe20004f01670 */
[----:B-1----:R-:W-:-:S03]  /*fa00*/  @!P2 IMAD R5, R118, R17, RZ ;  /* 0x000000117605a224 */ /* 0x002fc600078e02ff */
[----:B------:R-:W-:Y:S01]  /*fa10*/  @!P6 IMAD R119, R119, R17, RZ ;  /* 0x000000117777e224 */ /* 0x000fe200078e02ff */
[----:B------:R-:W-:Y:S01]  /*fa20*/  @!P5 STG.E.U8 desc[UR36][R6.64+0xb9], R117 ;  /* 0x0000b9750600d986 */ /* 0x000fe2000c101124 */
[----:B------:R-:W-:-:S03]  /*fa30*/  ISETP.LT.OR P5, PT, R0, 0xc2, !P1 ;  /* 0x000000c20000780c */ /* 0x000fc60004fa1670 */
[----:B------:R0:W-:Y:S01]  /*fa40*/  @!P4 STG.E.U8 desc[UR36][R6.64+0xb8], R3 ;  /* 0x0000b8030600c986 */ /* 0x0001e2000c101124 */
[----:B------:R-:W-:-:S03]  /*fa50*/  ISETP.LT.OR P4, PT, R0, 0xc1, !P3 ;  /* 0x000000c10000780c */ /* 0x000fc60005f81670 */
[----:B------:R-:W-:Y:S01]  /*fa60*/  @!P6 STG.E.U8 desc[UR36][R8.64+0xb9], R119 ;  /* 0x0000b9770800e986 */ /* 0x000fe2000c101124 */
[----:B------:R-:W-:-:S03]  /*fa70*/  ISETP.LT.OR P6, PT, R0, 0xc2, !P3 ;  /* 0x000000c20000780c */ /* 0x000fc60005fc1670 */
[----:B------:R1:W-:Y:S01]  /*fa80*/  @!P2 STG.E.U8 desc[UR36][R8.64+0xb8], R5 ;  /* 0x0000b8050800a986 */ /* 0x0003e2000c101124 */
[----:B------:R-:W-:Y:S01]  /*fa90*/  ISETP.LT.OR P2, PT, R0, 0xc9, !P1 ;  /* 0x000000c90000780c */ /* 0x000fe20004f41670 */
[-C--:B------:R-:W-:Y:S02]  /*faa0*/  @!P0 IMAD R11, R120, R17.reuse, RZ ;  /* 0x00000011780b8224 */ /* 0x080fe400078e02ff */
[-C--:B------:R-:W-:Y:S02]  /*fab0*/  @!P5 IMAD R121, R121, R17.reuse, RZ ;  /* 0x000000117979d224 */ /* 0x080fe400078e02ff */
[-C--:B0-----:R-:W-:Y:S01]  /*fac0*/  @!P4 IMAD R3, R122, R17.reuse, RZ ;  /* 0x000000117a03c224 */ /* 0x081fe200078e02ff */
[----:B------:R0:W-:Y:S03]  /*fad0*/  @!P0 STG.E.U8 desc[UR36][R6.64+0xc0], R11 ;  /* 0x0000c00b06008986 */ /* 0x0001e6000c101124 */
[-C--:B------:R-:W-:Y:S01]  /*fae0*/  @!P6 IMAD R123, R123, R17.reuse, RZ ;  /* 0x000000117b7be224 */ /* 0x080fe200078e02ff */
[----:B------:R-:W-:Y:S01]  /*faf0*/  ISETP.LT.OR P0, PT, R0, 0xca, !P1 ;  /* 0x000000ca0000780c */ /* 0x000fe20004f01670 */
[----:B------:R-:W-:Y:S02]  /*fb00*/  @!P5 STG.E.U8 desc[UR36][R6.64+0xc1], R121 ;  /* 0x0000c1790600d986 */ /* 0x000fe4000c101124 */
[----:B-1----:R-:W-:Y:S01]  /*fb10*/  @!P2 IMAD R5, R124, R17, RZ ;  /* 0x000000117c05a224 */ /* 0x002fe200078e02ff */
[C---:B------:R-:W-:Y:S01]  /*fb20*/  ISETP.LT.OR P5, PT, R0.reuse, 0xc9, !P3 ;  /* 0x000000c90000780c */ /* 0x040fe20005fa1670 */
[----:B------:R1:W-:Y:S01]  /*fb30*/  @!P4 STG.E.U8 desc[UR36][R8.64+0xc0], R3 ;  /* 0x0000c0030800c986 */ /* 0x0003e2000c101124 */
        /* <DEDUP_REMOVED lines=8> */
[----:B------:R-:W-:Y:S03]  /*fbc0*/  @!P0 STG.E.U8 desc[UR36][R6.64+0xc9], R125 ;  /* 0x0000c97d06008986 */ /* 0x000fe6000c101124 */
[-C--:B-1----:R-:W-:Y:S01]  /*fbd0*/  @!P6 IMAD R3, R128, R17.reuse, RZ ;  /* 0x000000118003e224 */ /* 0x082fe200078e02ff */
[----:B------:R0:W-:Y:S03]  /*fbe0*/  @!P5 STG.E.U8 desc[UR36][R8.64+0xc8], R11 ;  /* 0x0000c80b0800d986 */ /* 0x0001e6000c101124 */
[----:B------:R-:W-:Y:S01]  /*fbf0*/  @!P2 IMAD R129, R129, R17, RZ ;  /* 0x000000118181a224 */ /* 0x000fe200078e02ff */
[C---:B------:R-:W-:Y:S01]  /*fc00*/  ISETP.LT.OR P0, PT, R0.reuse, 0xd1, !P3 ;  /* 0x000000d10000780c */ /* 0x040fe20005f01670 */
[----:B------:R-:W-:Y:S01]  /*fc10*/  @!P4 STG.E.U8 desc[UR36][R8.64+0xc9], R127 ;  /* 0x0000c97f0800c986 */ /* 0x000fe2000c101124 */
[----:B------:R-:W-:-:S02]  /*fc20*/  ISETP.LT.OR P5, PT, R0, 0xd2, !P3 ;  /* 0x000000d20000780c */ /* 0x000fc40005fa1670 */
[C---:B------:R-:W-:Y:S01]  /*fc30*/  ISETP.LT.OR P4, PT, R0.reuse, 0xd9, !P1 ;  /* 0x000000d90000780c */ /* 0x040fe20004f81670 */
[----:B------:R1:W-:Y:S01]  /*fc40*/  @!P6 STG.E.U8 desc[UR36][R6.64+0xd0], R3 ;  /* 0x0000d0030600e986 */ /* 0x0003e2000c101124 */
[----:B------:R-:W-:-:S03]  /*fc50*/  ISETP.LT.OR P6, PT, R0, 0xda, !P1 ;  /* 0x000000da0000780c */ /* 0x000fc60004fc1670 */
[----:B------:R-:W-:Y:S01]  /*fc60*/  @!P2 STG.E.U8 desc[UR36][R6.64+0xd1], R129 ;  /* 0x0000d1810600a986 */ /* 0x000fe2000c101124 */
[----:B------:R-:W-:-:S03]  /*fc70*/  ISETP.LT.OR P2, PT, R0, 0xd9, !P3 ;  /* 0x000000d90000780c */ /* 0x000fc60005f41670 */
[-C--:B--2---:R-:W-:Y:S02]  /*fc80*/  @!P0 IMAD R5, R130, R17.reuse, RZ ;  /* 0x0000001182058224 */ /* 0x084fe400078e02ff */
[-C--:B------:R-:W-:Y:S02]  /*fc90*/  @!P5 IMAD R131, R131, R17.reuse, RZ ;  /* 0x000000118383d224 */ /* 0x080fe400078e02ff */
[-C--:B0-----:R-:W-:Y:S02]  /*fca0*/  @!P4 IMAD R11, R132, R17.reuse, RZ ;  /* 0x00000011840bc224 */ /* 0x081fe400078e02ff */
[-C--:B------:R-:W-:Y:S01]  /*fcb0*/  @!P6 IMAD R133, R133, R17.reuse, RZ ;  /* 0x000000118585e224 */ /* 0x080fe200078e02ff */
[----:B------:R0:W-:Y:S03]  /*fcc0*/  @!P0 STG.E.U8 desc[UR36][R8.64+0xd0], R5 ;  /* 0x0000d00508008986 */ /* 0x0001e6000c101124 */
[----:B-1----:R-:W-:Y:S01]  /*fcd0*/  @!P2 IMAD R3, R134, R17, RZ ;  /* 0x000000118603a224 */ /* 0x002fe200078e02ff */
[----:B------:R-:W-:Y:S01]  /*fce0*/  @!P5 STG.E.U8 desc[UR36][R8.64+0xd1], R131 ;  /* 0x0000d1830800d986 */ /* 0x000fe2000c101124 */
[----:B------:R-:W-:-:S02]  /*fcf0*/  ISETP.LT.OR P0, PT, R0, 0xda, !P3 ;  /* 0x000000da0000780c */ /* 0x000fc40005f01670 */
        /* <DEDUP_REMOVED lines=14> */
[----:B------:R-:W-:Y:S01]  /*fde0*/  @!P4 STG.E.U8 desc[UR36][R6.64+0xe1], R137 ;  /* 0x0000e1890600c986 */ /* 0x000fe2000c101124 */
[----:B------:R-:W-:-:S02]  /*fdf0*/  ISETP.LT.OR P0, PT, R0, 0xe9, !P1 ;  /* 0x000000e90000780c */ /* 0x000fc40004f01670 */
[C---:B------:R-:W-:Y:S01]  /*fe00*/  ISETP.LT.OR P4, PT, R0.reuse, 0xea, !P1 ;  /* 0x000000ea0000780c */ /* 0x040fe20004f81670 */
[----:B------:R1:W-:Y:S01]  /*fe10*/  @!P6 STG.E.U8 desc[UR36][R8.64+0xe0], R11 ;  /* 0x0000e00b0800e986 */ /* 0x0003e2000c101124 */
[C---:B------:R-:W-:Y:S02]  /*fe20*/  ISETP.LT.OR P6, PT, R0.reuse, 0xe9, !P3 ;  /* 0x000000e90000780c */ /* 0x040fe40005fc1670 */
[C---:B------:R-:W-:Y:S01]  /*fe30*/  ISETP.LT.OR P5, PT, R0.reuse, 0xea, !P3 ;  /* 0x000000ea0000780c */ /* 0x040fe20005fa1670 */
[----:B------:R-:W-:Y:S01]  /*fe40*/  @!P2 STG.E.U8 desc[UR36][R8.64+0xe1], R139 ;  /* 0x0000e18b0800a986 */ /* 0x000fe2000c101124 */
[----:B------:R-:W-:-:S05]  /*fe50*/  ISETP.LT.OR P2, PT, R0, 0xf1, !P1 ;  /* 0x000000f10000780c */ /* 0x000fca0004f41670 */
[-C--:B--2---:R-:W-:Y:S02]  /*fe60*/  @!P0 IMAD R3, R140, R17.reuse, RZ ;  /* 0x000000118c038224 */ /* 0x084fe400078e02ff */
[-C--:B------:R-:W-:Y:S02]  /*fe70*/  @!P4 IMAD R141, R141, R17.reuse, RZ ;  /* 0x000000118d8dc224 */ /* 0x080fe400078e02ff */
[-C--:B0-----:R-:W-:Y:S02]  /*fe80*/  @!P6 IMAD R5, R142, R17.reuse, RZ ;  /* 0x000000118e05e224 */ /* 0x081fe400078e02ff */
[-C--:B------:R-:W-:Y:S02]  /*fe90*/  @!P5 IMAD R143, R143, R17.reuse, RZ ;  /* 0x000000118f8fd224 */ /* 0x080fe400078e02ff */
[----:B-1----:R-:W-:Y:S01]  /*fea0*/  @!P2 IMAD R11, R144, R17, RZ ;  /* 0x00000011900ba224 */ /* 0x002fe200078e02ff */
[----:B------:R0:W-:Y:S01]  /*feb0*/  @!P0 STG.E.U8 desc[UR36][R6.64+0xe8], R3 ;  /* 0x0000e80306008986 */ /* 0x0001e2000c101124 */
[----:B------:R-:W-:-:S03]  /*fec0*/  ISETP.LT.OR P0, PT, R0, 0xf2, !P1 ;  /* 0x000000f20000780c */ /* 0x000fc60004f01670 */
[----:B------:R-:W-:Y:S01]  /*fed0*/  @!P4 STG.E.U8 desc[UR36][R6.64+0xe9], R141 ;  /* 0x0000e98d0600c986 */ /* 0x000fe2000c101124 */
[----:B------:R-:W-:-:S03]  /*fee0*/  ISETP.LT.OR P4, PT, R0, 0xf1, !P3 ;  /* 0x000000f10000780c */ /* 0x000fc60005f81670 */
[----:B------:R-:W-:Y:S01]  /*fef0*/  @!P6 STG.E.U8 desc[UR36][R8.64+0xe8], R5 ;  /* 0x0000e8050800e986 */ /* 0x000fe2000c101124 */
[----:B------:R-:W-:-:S03]  /*ff00*/  ISETP.LT.OR P6, PT, R0, 0xf2, !P3 ;  /* 0x000000f20000780c */ /* 0x000fc60005fc1670 */
[----:B------:R-:W-:Y:S01]  /*ff10*/  @!P5 STG.E.U8 desc[UR36][R8.64+0xe9], R143 ;  /* 0x0000e98f0800d986 */ /* 0x000fe2000c101124 */
[----:B------:R-:W-:-:S03]  /*ff20*/  ISETP.LT.OR P5, PT, R0, 0xf9, !P3 ;  /* 0x000000f90000780c */ /* 0x000fc60005fa1670 */
[----:B------:R1:W-:Y:S01]  /*ff30*/  @!P2 STG.E.U8 desc[UR36][R6.64+0xf0], R11 ;  /* 0x0000f00b0600a986 */ /* 0x0003e2000c101124 */
[C---:B------:R-:W-:Y:S02]  /*ff40*/  ISETP.LT.OR P2, PT, R0.reuse, 0xf9, !P1 ;  /* 0x000000f90000780c */ /* 0x040fe40004f41670 */
[C---:B------:R-:W-:Y:S02]  /*ff50*/  ISETP.LT.OR P1, PT, R0.reuse, 0xfa, !P1 ;  /* 0x000000fa0000780c */ /* 0x040fe40004f21670 */
[----:B------:R-:W-:Y:S01]  /*ff60*/  ISETP.LT.OR P3, PT, R0, 0xfa, !P3 ;  /* 0x000000fa0000780c */ /* 0x000fe20005f61670 */
[-C--:B------:R-:W-:Y:S02]  /*ff70*/  @!P0 IMAD R145, R145, R17.reuse, RZ ;  /* 0x0000001191918224 */ /* 0x080fe400078e02ff */
[-C--:B0-----:R-:W-:Y:S02]  /*ff80*/  @!P4 IMAD R3, R146, R17.reuse, RZ ;  /* 0x000000119203c224 */ /* 0x081fe400078e02ff */
[----:B------:R-:W-:-:S02]  /*ff90*/  @!P6 IMAD R147, R147, R17, RZ ;  /* 0x000000119393e224 */ /* 0x000fc400078e02ff */
[-C--:B-1----:R-:W-:Y:S02]  /*ffa0*/  @!P5 IMAD R11, R150, R17.reuse, RZ ;  /* 0x00000011960bd224 */ /* 0x082fe400078e02ff */
[-C--:B------:R-:W-:Y:S02]  /*ffb0*/  @!P2 IMAD R5, R148, R17.reuse, RZ ;  /* 0x000000119405a224 */ /* 0x080fe400078e02ff */
[-C--:B------:R-:W-:Y:S02]  /*ffc0*/  @!P1 IMAD R149, R149, R17.reuse, RZ ;  /* 0x0000001195959224 */ /* 0x080fe400078e02ff */
[----:B------:R-:W-:Y:S01]  /*ffd0*/  @!P3 IMAD R151, R151, R17, RZ ;  /* 0x000000119797b224 */ /* 0x000fe200078e02ff */
[----:B------:R0:W-:Y:S04]  /*ffe0*/  @!P0 STG.E.U8 desc[UR36][R6.64+0xf1], R145 ;  /* 0x0000f19106008986 */ /* 0x0001e8000c101124 */
[----:B------:R0:W-:Y:S04]  /*fff0*/  @!P4 STG.E.U8 desc[UR36][R8.64+0xf0], R3 ;  /* 0x0000f0030800c986 */ /* 0x0001e8000c101124 */
[----:B------:R0:W-:Y:S04]  /*10000*/  @!P6 STG.E.U8 desc[UR36][R8.64+0xf1], R147 ;  /* 0x0000f1930800e986 */ /* 0x0001e8000c101124 */
[----:B------:R0:W-:Y:S04]  /*10010*/  @!P2 STG.E.U8 desc[UR36][R6.64+0xf8], R5 ;  /* 0x0000f8050600a986 */ /* 0x0001e8000c101124 */
[----:B------:R0:W-:Y:S04]  /*10020*/  @!P1 STG.E.U8 desc[UR36][R6.64+0xf9], R149 ;  /* 0x0000f99506009986 */ /* 0x0001e8000c101124 */
[----:B------:R0:W-:Y:S04]  /*10030*/  @!P5 STG.E.U8 desc[UR36][R8.64+0xf8], R11 ;  /* 0x0000f80b0800d986 */ /* 0x0001e8000c101124 */
[----:B------:R0:W-:Y:S02]  /*10040*/  @!P3 STG.E.U8 desc[UR36][R8.64+0xf9], R151 ;  /* 0x0000f9970800b986 */ /* 0x0001e4000c101124 */
.L_x_542:
[----:B------:R-:W-:Y:S05]  /*10050*/  BSYNC B0 ;  /* 0x0000000000007941 */ /* 0x000fea0003800000 */
.L_x_28:
[----:B0-----:R-:W2:Y:S04]  /*10060*/  LDL.LU R3, [R1+0x200] ;  /* 0x0002000001037983 */ /* 0x001ea80000300800 */
[----:B------:R-:W2:Y:S01]  /*10070*/  LDL.LU R2, [R1+0x204] ;  /* 0x0002040001027983 */ /* 0x000ea20000300800 */
[----:B------:R-:W-:Y:S01]  /*10080*/  ULDC UR4, c[0x0][0xc] ;  /* 0x0000030000047ab9 */ /* 0x000fe20000000800 */
[----:B------:R-:W-:Y:S01]  /*10090*/  ULDC UR5, c[0x0][0x10] ;  /* 0x0000040000057ab9 */ /* 0x000fe20000000800 */
[----:B------:R-:W2:Y:S01]  /*100a0*/  LDC R5, c[0x0][0x14] ;  /* 0x00000500ff057b82 */ /* 0x000ea20000000800 */
[----:B------:R-:W-:Y:S01]  /*100b0*/  UIMAD.WIDE.U32 UR4, UR4, UR5, URZ ;  /* 0x00000005040472a5 */ /* 0x000fe2000f8e003f */
[----:B------:R-:W-:Y:S01]  /*100c0*/  PRMT R0, RZ, 0x7610, R0 ;  /* 0x00007610ff007816 */ /* 0x000fe20000000000 */
[----:B------:R-:W-:Y:S01]  /*100d0*/  UMOV UR41, 0xffffffff ;  /* 0xffffffff00297882 */ /* 0x000fe20000000000 */
[----:B------:R-:W-:-:S03]  /*100e0*/  UMOV UR44, 0xffffffff ;  /* 0xffffffff002c7882 */ /* 0x000fc60000000000 */
[----:B--2---:R-:W-:-:S04]  /*100f0*/  IMAD.WIDE.U32 R2, R5, UR4, R2 ;  /* 0x0000000405027c25 */ /* 0x004fc8000f8e0002 */
[----:B------:R-:W-:Y:S01]  /*10100*/  IMAD R5, R5, UR5, RZ ;  /* 0x0000000505057c24 */ /* 0x000fe2000f8e02ff */
[----:B------:R-:W-:Y:S01]  /*10110*/  ULDC.64 UR4, c[0x0][0x650] ;  /* 0x0001940000047ab9 */ /* 0x000fe20000000a00 */
[----:B-1-3--:R-:W-:Y:S01]  /*10120*/  IMAD.MOV.U32 R6, RZ, RZ, R2 ;  /* 0x000000ffff067224 */ /* 0x00afe200078e0002 */
[----:B------:R-:W-:Y:S01]  /*10130*/  ISETP.GE.U32.AND P0, PT, R2, UR4, PT ;  /* 0x0000000402007c0c */ /* 0x000fe2000bf06070 */
[----:B------:R-:W-:-:S05]  /*10140*/  IMAD.IADD R4, R3, 0x1, R5 ;  /* 0x0000000103047824 */ /* 0x000fca00078e0205 */
[----:B------:R0:W-:Y:S01]  /*10150*/  STL [R1+0x200], R4 ;  /* 0x0002000401007387 */ /* 0x0001e20000100800 */
[----:B------:R-:W-:-:S03]  /*10160*/  ISETP.GE.U32.AND.EX P0, PT, R4, UR5, PT, P0 ;  /* 0x0000000504007c0c */ /* 0x000fc6000bf06100 */
[----:B------:R0:W-:Y:S10]  /*10170*/  STL [R1+0x204], R6 ;  /* 0x0002040601007387 */ /* 0x0001f40000100800 */
[----:B0-----:R-:W-:Y:S05]  /*10180*/  @P0 BRA `(.L_x_543) ;  /* 0x0000000400880947 */ /* 0x001fea0003800000 */
[----:B------:R-:W0:Y:S01]  /*10190*/  S2UR UR6, SR_CTAID.X ;  /* 0x00000000000679c3 */ /* 0x000e220000002500 */
[----:B------:R-:W-:Y:S01]  /*101a0*/  ULDC.64 UR12, c[0x0][0x628] ;  /* 0x00018a00000c7ab9 */ /* 0x000fe20000000a00 */
[----:B------:R-:W-:Y:S01]  /*101b0*/  ULDC UR4, c[0x0][0x150] ;  /* 0x0000540000047ab9 */ /* 0x000fe20000000800 */
[----:B------:R-:W-:Y:S01]  /*101c0*/  ISETP.NE.U32.AND P0, PT, RZ, UR12, PT ;  /* 0x0000000cff007c0c */ /* 0x000fe2000bf05070 */
[----:B------:R-:W-:Y:S01]  /*101d0*/  ULDC UR15, c[0x0][0x630] ;  /* 0x00018c00000f7ab9 */ /* 0x000fe20000000800 */
[----:B------:R-:W-:Y:S01]  /*101e0*/  R2UR UR16, R6 ;  /* 0x00000000061072ca */ /* 0x000fe200000e0000 */
[----:B------:R-:W-:Y:S01]  /*101f0*/  ULDC UR19, c[0x0][0x154] ;  /* 0x0000550000137ab9 */ /* 0x000fe20000000800 */
[----:B------:R-:W-:Y:S01]  /*10200*/  ISETP.NE.AND.EX P0, PT, RZ, UR13, PT, P0 ;  /* 0x0000000dff007c0c */ /* 0x000fe2000bf05300 */
[----:B------:R-:W1:Y:S01]  /*10210*/  S2UR UR18, SR_CTAID.Y ;  /* 0x00000000001279c3 */ /* 0x000e620000002600 */
[----:B------:R-:W-:Y:S02]  /*10220*/  R2UR UR17, R4 ;  /* 0x00000000041172ca */ /* 0x000fe400000e0000 */
[----:B------:R-:W-:-:S02]  /*10230*/  R2UR UR10, R6 ;  /* 0x00000000060a72ca */ /* 0x000fc400000e0000 */
[----:B------:R-:W-:Y:S02]  /*10240*/  R2UR UR11, R4 ;  /* 0x00000000040b72ca */ /* 0x000fe400000e0000 */
[----:B0-----:R-:W-:-:S05]  /*10250*/  I2FP.F32.U32 R0, UR6 ;  /* 0x0000000600007c45 */ /* 0x001fca0008201000 */
[----:B------:R-:W-:-:S04]  /*10260*/  FMUL R0, R0, UR4 ;  /* 0x0000000400007c20 */ /* 0x000fc80008400000 */
[----:B------:R0:W2:Y:S01]  /*10270*/  F2I.U32.TRUNC.NTZ R2, R0 ;  /* 0x0000000000027305 */ /* 0x0000a2000020f000 */
[----:B-1----:R-:W-:Y:S05]  /*10280*/  @!P0 BRA `(.L_x_544) ;  /* 0x0000000000308947 */ /* 0x002fea0003800000 */
        /* <DEDUP_REMOVED lines=12> */
.L_x_544:
[----:B------:R-:W-:Y:S01]  /*10350*/  USHF.R.U64 UR44, UR10, UR15, UR11 ;  /* 0x0000000f0a2c7299 */ /* 0x000fe2000800120b */
[----:B0-----:R-:W-:Y:S01]  /*10360*/  I2FP.F32.U32 R0, UR18 ;  /* 0x0000001200007c45 */ /* 0x001fe20008201000 */
[----:B------:R-:W-:Y:S02]  /*10370*/  USHF.R.U32.HI UR4, URZ, UR15, UR11 ;  /* 0x0000000f3f047299 */ /* 0x000fe4000801160b */
        /* <DEDUP_REMOVED lines=8> */
[----:B------:R-:W-:Y:S01]  /*10400*/  UIMAD.WIDE.U32 UR8, UR10, UR12, UR8 ;  /* 0x0000000c0a0872a5 */ /* 0x000fe2000f8e0008 */
[----:B--2---:R-:W-:Y:S01]  /*10410*/  R2UR UR12, R2 ;  /* 0x00000000020c72ca */ /* 0x004fe200000e0000 */
[----:B------:R-:W-:Y:S01]  /*10420*/  UIMAD UR10, UR10, UR13, UR4 ;  /* 0x0000000d0a0a72a4 */ /* 0x000fe2000f8e0204 */
[----:B------:R-:W-:Y:S01]  /*10430*/  ULDC UR11, c[0x0][0x618] ;  /* 0x00018600000b7ab9 */ /* 0x000fe20000000800 */
[----:B------:R-:W-:Y:S02]  /*10440*/  ULDC UR21, c[0x0][0x658] ;  /* 0x0001960000157ab9 */ /* 0x000fe40000000800 */
[----:B------:R-:W-:Y:S01]  /*10450*/  UIADD3 UR9, UR9, UR10, URZ ;  /* 0x0000000a09097290 */ /* 0x000fe2000fffe03f */
[----:B------:R-:W-:Y:S01]  /*10460*/  UMOV UR15, 0xffffffff ;  /* 0xffffffff000f7882 */ /* 0x000fe20000000000 */
[----:B------:R-:W-:Y:S01]  /*10470*/  ULDC.64 UR4, c[0x0][0x640] ;  /* 0x0001900000047ab9 */ /* 0x000fe20000000a00 */
[----:B------:R-:W-:Y:S01]  /*10480*/  USHF.L.U32 UR15, UR15, UR21, URZ ;  /* 0x000000150f0f7299 */ /* 0x000fe2000800063f */
[----:B------:R-:W-:Y:S01]  /*10490*/  ISETP.NE.U32.AND P0, PT, RZ, UR4, PT ;  /* 0x00000004ff007c0c */ /* 0x000fe2000bf05070 */
[----:B------:R-:W-:-:S02]  /*104a0*/  USHF.R.U64 UR16, UR8, UR11, UR9 ;  /* 0x0000000b08107299 */ /* 0x000fc40008001209 */
[----:B------:R-:W-:Y:S01]  /*104b0*/  USHF.R.U32.HI UR8, URZ, UR11, UR9 ;  /* 0x0000000b3f087299 */ /* 0x000fe20008011609 */
[----:B0-----:R-:W-:Y:S01]  /*104c0*/  R2UR UR14, R0 ;  /* 0x00000000000e72ca */ /* 0x001fe200000e0000 */
[----:B------:R-:W-:Y:S01]  /*104d0*/  ULDC UR17, c[0x0][0x608] ;  /* 0x0001820000117ab9 */ /* 0x000fe20000000800 */
[----:B------:R-:W-:Y:S01]  /*104e0*/  ULOP3.LUT UR42, URZ, UR15, URZ, 0x33, !UPT ;  /* 0x0000000f3f2a7292 */ /* 0x000fe2000f8e333f */
[----:B------:R-:W-:Y:S01]  /*104f0*/  ISETP.NE.AND.EX P0, PT, RZ, UR5, PT, P0 ;  /* 0x00000005ff007c0c */ /* 0x000fe2000bf05300 */
[----:B------:R-:W-:Y:S02]  /*10500*/  USHF.R.U64 UR15, UR16, UR17, UR8 ;  /* 0x00000011100f7299 */ /* 0x000fe40008001208 */
[----:B------:R-:W-:Y:S02]  /*10510*/  USHF.R.U32.HI UR8, URZ, UR17, UR8 ;  /* 0x000000113f087299 */ /* 0x000fe40008011608 */
[----:B------:R-:W-:Y:S02]  /*10520*/  UIADD3 UR12, -UR12, URZ, URZ ;  /* 0x0000003f0c0c7290 */ /* 0x000fe4000fffe13f */
[----:B------:R-:W-:Y:S01]  /*10530*/  USHF.R.U64 UR17, UR15, UR21, UR8 ;  /* 0x000000150f117299 */ /* 0x000fe20008001208 */
[----:B------:R-:W-:Y:S01]  /*10540*/  UMOV UR19, 0x1 ;  /* 0x0000000100137882 */ /* 0x000fe20000000000 */
[----:B------:R-:W-:Y:S01]  /*10550*/  ULDC UR13, c[0x0][0x144] ;  /* 0x00005100000d7ab9 */ /* 0x000fe20000000800 */
[----:B------:R-:W-:Y:S01]  /*10560*/  ULDC UR7, c[0x0][0x600] ;  /* 0x0001800000077ab9 */ /* 0x000fe20000000800 */
[----:B------:R-:W-:-:S02]  /*10570*/  USHF.L.U32 UR24, UR19, UR21, URZ ;  /* 0x0000001513187299 */ /* 0x000fc4000800063f */
[----:B------:R-:W-:Y:S02]  /*10580*/  USHF.R.U32.HI UR8, URZ, UR21, UR8 ;  /* 0x000000153f087299 */ /* 0x000fe40008011608 */
[----:B------:R-:W-:Y:S02]  /*10590*/  UIMAD UR21, UR13, UR12, UR6 ;  /* 0x0000000c0d1572a4 */ /* 0x000fe4000f8e0206 */
[----:B------:R-:W-:Y:S02]  /*105a0*/  UIADD3 UR20, UR7, -0x1, URZ ;  /* 0xffffffff07147890 */ /* 0x000fe4000fffe03f */
[----:B------:R-:W-:Y:S01]  /*105b0*/  UIADD3 UR19, -UR14, URZ, URZ ;  /* 0x0000003f0e137290 */ /* 0x000fe2000fffe13f */
        /* <DEDUP_REMOVED lines=17> */
.L_x_545:
[----:B------:R-:W-:Y:S01]  /*106d0*/  UISETP.NE.AND UP0, UPT, UR46, URZ, UPT ;  /* 0x0000003f2e00728c */ /* 0x000fe2000bf05270 */
[----:B------:R-:W-:Y:S01]  /*106e0*/  IMAD.MOV.U32 R0, RZ, RZ, 0x1 ;  /* 0x00000001ff007424 */ /* 0x000fe200078e00ff */
[----:B------:R-:W-:Y:S02]  /*106f0*/  USHF.R.U64 UR4, UR6, UR22, UR8 ;  /* 0x0000001606047299 */ /* 0x000fe40008001208 */
[----:B------:R-:W-:Y:S02]  /*10700*/  ULOP3.LUT UR42, UR15, UR42, URZ, 0xc0, !UPT ;  /* 0x0000002a0f2a7292 */ /* 0x000fe4000f8ec03f */
[----:B------:R-:W-:Y:S02]  /*10710*/  UIADD3 UR5, -UR4, URZ, URZ ;  /* 0x0000003f04057290 */ /* 0x000fe4000fffe13f */
[----:B------:R-:W-:Y:S02]  /*10720*/  UIMAD UR42, UR24, UR4, UR42 ;  /* 0x00000004182a72a4 */ /* 0x000fe4000f8e022a */
[----:B------:R-:W-:-:S02]  /*10730*/  ULOP3.LUT UR16, UR16, UR20, URZ, 0xc0, !UPT ;  /* 0x0000001410107292 */ /* 0x000fc4000f8ec03f */
[----:B------:R-:W-:Y:S02]  /*10740*/  @UP0 UIMAD UR21, UR25, UR19, UR18 ;  /* 0x00000013191502a4 */ /* 0x000fe4000f8e0212 */
[----:B------:R-:W-:-:S03]  /*10750*/  UIMAD UR4, UR5, UR23, UR17 ;  /* 0x00000017050472a4 */ /* 0x000fc6000f8e0211 */
[----:B------:R-:W-:Y:S01]  /*10760*/  ULDC UR5, c[0x0][0x610] ;  /* 0x0001840000057ab9 */ /* 0x000fe20000000800 */
[----:B------:R-:W-:Y:S02]  /*10770*/  UIMAD UR4, UR4, UR7, UR16 ;  /* 0x00000007040472a4 */ /* 0x000fe4000f8e0210 */
[----:B------:R-:W-:-:S04]  /*10780*/  UIMAD UR42, UR42, UR5, UR21 ;  /* 0x000000052a2a72a4 */ /* 0x000fc8000f8e0215 */
[----:B------:R-:W-:Y:S02]  /*10790*/  USEL UR41, UR4, UR42, !UP0 ;  /* 0x0000002a04297287 */ /* 0x000fe4000c000000 */
[----:B------:R-:W-:-:S12]  /*107a0*/  USEL UR42, UR42, UR4, !UP0 ;  /* 0x000000042a2a7287 */ /* 0x000fd8000c000000 */
.L_x_543:
[----:B------:R-:W-:-:S13]  /*107b0*/  LOP3.LUT P0, RZ, R0, 0xff, RZ, 0xc0, !PT ;  /* 0x000000ff00ff7812 */ /* 0x000fda000780c0ff */
[----:B------:R-:W-:Y:S05]  /*107c0*/  @P0 BRA `(.L_x_546) ;  /* 0xffffff0800500947 */ /* 0x000fea000383ffff */
[----:B------:R-:W-:Y:S05]  /*107d0*/  EXIT ;  /* 0x000000000000794d */ /* 0x000fea0003800000 */
.L_x_3:
[----:B------:R-:W2:Y:S01]  /*107e0*/  LDL R5, [R1+0x204] ;  /* 0x0002040001057983 */ /* 0x000ea20000100800 */
[----:B------:R-:W-:-:S03]  /*107f0*/  ULDC.64 UR8, c[0x0][0x650] ;  /* 0x0001940000087ab9 */ /* 0x000fc60000000a00 */
[----:B------:R-:W3:Y:S01]  /*10800*/  LDL R4, [R1+0x200] ;  /* 0x0002000001047983 */ /* 0x000ee20000100800 */
[----:B------:R-:W-:Y:S01]  /*10810*/  PRMT R0, RZ, 0x7610, R0 ;  /* 0x00007610ff007816 */ /* 0x000fe20000000000 */
[----:B------:R-:W-:Y:S02]  /*10820*/  IMAD.MOV.U32 R3, RZ, RZ, -0x1 ;  /* 0xffffffffff037424 */ /* 0x000fe400078e00ff */
[----:B------:R-:W-:Y:S02]  /*10830*/  IMAD.MOV.U32 R2, RZ, RZ, -0x1 ;  /* 0xffffffffff027424 */ /* 0x000fe400078e00ff */
[----:B------:R-:W-:Y:S01]  /*10840*/  IMAD.MOV.U32 R9, RZ, RZ, -0x1 ;  /* 0xffffffffff097424 */ /* 0x000fe200078e00ff */
[----:B--2---:R-:W-:-:S04]  /*10850*/  ISETP.GE.U32.AND P0, PT, R5, UR8, PT ;  /* 0x0000000805007c0c */ /* 0x004fc8000bf06070 */
[----:B---3--:R-:W-:-:S13]  /*10860*/  ISETP.GE.U32.AND.EX P0, PT, R4, UR9, PT, P0 ;  /* 0x0000000904007c0c */ /* 0x008fda000bf06100 */
[----:B------:R-:W-:Y:S05]  /*10870*/  @P0 BRA `(.L_x_547) ;  /* 0x00000004008c0947 */ /* 0x000fea0003800000 */
[----:B------:R-:W-:Y:S01]  /*10880*/  I2FP.F32.U32 R0, UR4 ;  /* 0x0000000400007c45 */ /* 0x000fe20008201000 */
[----:B0-----:R-:W-:Y:S01]  /*10890*/  ULDC.64 UR16, c[0x0][0x628] ;  /* 0x00018a0000107ab9 */ /* 0x001fe20000000a00 */
        /* <DEDUP_REMOVED lines=24> */
.L_x_548:
        /* <DEDUP_REMOVED lines=24> */
[----:B------:R-:W-:Y:S01]  /*10ba0*/  UMOV UR19, 0x1 ;  /* 0x0000000100137882 */ /* 0x000fe20000000000 */
[----:B------:R-:W-:Y:S01]  /*10bb0*/  ULDC UR20, c[0x0][0x608] ;  /* 0x0001820000147ab9 */ /* 0x000fe20000000800 */
[----:B------:R-:W-:Y:S01]  /*10bc0*/  USHF.L.U32 UR26, UR19, UR23, URZ ;  /* 0x00000017131a7299 */ /* 0x000fe2000800063f */
[----:B------:R-:W-:Y:S01]  /*10bd0*/  ISETP.NE.AND.EX P0, PT, RZ, UR9, PT, P0 ;  /* 0x00000009ff007c0c */ /* 0x000fe2000bf05300 */
[----:B------:R-:W-:Y:S02]  /*10be0*/  USHF.R.U64 UR19, UR18, UR20, UR11 ;  /* 0x0000001412137299 */ /* 0x000fe4000800120b */
[----:B------:R-:W-:Y:S02]  /*10bf0*/  USHF.R.U32.HI UR11, URZ, UR20, UR11 ;  /* 0x000000143f0b7299 */ /* 0x000fe4000801160b */
[----:B------:R-:W-:-:S02]  /*10c00*/  UIADD3 UR15, -UR15, URZ, URZ ;  /* 0x0000003f0f0f7290 */ /* 0x000fc4000fffe13f */
[----:B------:R-:W-:Y:S01]  /*10c10*/  USHF.R.U64 UR20, UR19, UR23, UR11 ;  /* 0x0000001713147299 */ /* 0x000fe2000800120b */
[----:B------:R-:W-:Y:S01]  /*10c20*/  ULDC UR16, c[0x0][0x144] ;  /* 0x0000510000107ab9 */ /* 0x000fe20000000800 */
[----:B------:R-:W-:Y:S01]  /*10c30*/  ULDC UR6, c[0x0][0x600] ;  /* 0x0001800000067ab9 */ /* 0x000fe20000000800 */
[----:B------:R-:W-:Y:S02]  /*10c40*/  USHF.R.U32.HI UR11, URZ, UR23, UR11 ;  /* 0x000000173f0b7299 */ /* 0x000fe4000801160b */
[----:B------:R-:W-:Y:S02]  /*10c50*/  UIMAD UR23, UR16, UR15, UR4 ;  /* 0x0000000f101772a4 */ /* 0x000fe4000f8e0204 */
[----:B------:R-:W-:Y:S02]  /*10c60*/  UIADD3 UR22, UR6, -0x1, URZ ;  /* 0xffffffff06167890 */ /* 0x000fe4000fffe03f */
[----:B------:R-:W-:Y:S02]  /*10c70*/  ULOP3.LUT UR27, URZ, UR13, URZ, 0x33, !UPT ;  /* 0x0000000d3f1b7292 */ /* 0x000fe4000f8e333f */
        /* <DEDUP_REMOVED lines=18> */
.L_x_549:
[----:B------:R-:W-:Y:S01]  /*10da0*/  UISETP.NE.AND UP0, UPT, UR46, URZ, UPT ;  /* 0x0000003f2e00728c */ /* 0x000fe2000bf05270 */
[----:B------:R-:W-:Y:S01]  /*10db0*/  IMAD.MOV.U32 R0, RZ, RZ, 0x1 ;  /* 0x00000001ff007424 */ /* 0x000fe200078e00ff */
[----:B------:R-:W-:Y:S01]  /*10dc0*/  USHF.R.U64 UR8, UR4, UR24, UR11 ;  /* 0x0000001804087299 */ /* 0x000fe2000800120b */
[----:B------:R-:W-:Y:S01]  /*10dd0*/  IMAD.U32 R9, RZ, RZ, UR5 ;  /* 0x00000005ff097e24 */ /* 0x000fe2000f8e00ff */
[----:B------:R-:W-:Y:S02]  /*10de0*/  ULOP3.LUT UR4, UR19, UR27, URZ, 0xc0, !UPT ;  /* 0x0000001b13047292 */ /* 0x000fe4000f8ec03f */
[----:B------:R-:W-:Y:S02]  /*10df0*/  ULOP3.LUT UR18, UR18, UR22, URZ, 0xc0, !UPT ;  /* 0x0000001612127292 */ /* 0x000fe4000f8ec03f */
[----:B------:R-:W-:-:S03]  /*10e00*/  UIMAD UR4, UR26, UR8, UR4 ;  /* 0x000000081a0472a4 */ /* 0x000fc6000f8e0204 */
[----:B------:R-:W-:Y:S02]  /*10e10*/  @UP0 UIMAD UR23, UR28, UR21, UR7 ;  /* 0x000000151c1702a4 */ /* 0x000fe4000f8e0207 */
[----:B------:R-:W-:-:S03]  /*10e20*/  UIADD3 UR7, -UR8, URZ, URZ ;  /* 0x0000003f08077290 */ /* 0x000fc6000fffe13f */
[----:B------:R-:W-:Y:S01]  /*10e30*/  ULDC UR8, c[0x0][0x610] ;  /* 0x0001840000087ab9 */ /* 0x000fe20000000800 */
[----:B------:R-:W-:Y:S02]  /*10e40*/  UIMAD UR7, UR7, UR25, UR20 ;  /* 0x00000019070772a4 */ /* 0x000fe4000f8e0214 */
[----:B------:R-:W-:Y:S02]  /*10e50*/  UIMAD UR4, UR4, UR8, UR23 ;  /* 0x00000008040472a4 */ /* 0x000fe4000f8e0217 */
[----:B------:R-:W-:-:S04]  /*10e60*/  UIMAD UR7, UR7, UR6, UR18 ;  /* 0x00000006070772a4 */ /* 0x000fc8000f8e0212 */
[----:B------:R-:W-:Y:S02]  /*10e70*/  USEL UR6, UR7, UR4, !UP0 ;  /* 0x0000000407067287 */ /* 0x000fe4000c000000 */
[----:B------:R-:W-:-:S04]  /*10e80*/  USEL UR4, UR4, UR7, !UP0 ;  /* 0x0000000704047287 */ /* 0x000fc8000c000000 */
[----:B------:R-:W-:Y:S02]  /*10e90*/  IMAD.U32 R2, RZ, RZ, UR6 ;  /* 0x00000006ff027e24 */ /* 0x000fe4000f8e00ff */
[----:B------:R-:W-:-:S07]  /*10ea0*/  IMAD.U32 R3, RZ, RZ, UR4 ;  /* 0x00000004ff037e24 */ /* 0x000fce000f8e00ff */
.L_x_547:
[----:B------:R-:W-:-:S08]  /*10eb0*/  NOP ;  /* 0x0000000000007918 */ /* 0x000fd00000000000 */
[----:B0-----:R-:W0:-:S00]  /*10ec0*/  USETMAXREG.DEALLOC.CTAPOOL 0x18 ;  /* 0x00000018000079c8 */ /* 0x001e0000080e0500 */
[----:B------:R-:W-:-:S13]  /*10ed0*/  ISETP.NE.AND P0, PT, RZ, UR10, PT ;  /* 0x0000000aff007c0c */ /* 0x000fda000bf05270 */
[----:B------:R-:W-:Y:S05]  /*10ee0*/  @P0 EXIT ;  /* 0x000000000000094d */ /* 0x000fea0003800000 */
[----:B0-----:R-:W-:Y:S01]  /*10ef0*/  LOP3.LUT P0, RZ, R0, 0xff, RZ, 0xc0, !PT ;  /* 0x000000ff00ff7812 */ /* 0x001fe2000780c0ff */
[----:B------:R-:W-:Y:S02]  /*10f00*/  IMAD.MOV.U32 R0, RZ, RZ, 0x1 ;  /* 0x00000001ff007424 */ /* 0x000fe400078e00ff */
[----:B------:R-:W-:-:S10]  /*10f10*/  IMAD.MOV.U32 R6, RZ, RZ, RZ ;  /* 0x000000ffff067224 */ /* 0x000fd400078e00ff */
[----:B------:R-:W-:Y:S05]  /*10f20*/  @!P0 BRA `(.L_x_550) ;  /* 0x0000000c005c8947 */ /* 0x000fea0003800000 */
[----:B------:R-:W0:Y:S01]  /*10f30*/  S2R R4, SR_TID.X ;  /* 0x0000000000047919 */ /* 0x000e220000002100 */
[----:B------:R-:W-:Y:S01]  /*10f40*/  ULDC UR4, c[0x0][0x28c] ;  /* 0x0000a30000047ab9 */ /* 0x000fe20000000800 */
[----:B------:R-:W-:Y:S01]  /*10f50*/  ULDC UR6, c[0x0][0x658] ;  /* 0x0001960000067ab9 */ /* 0x000fe20000000800 */
[----:B------:R-:W-:Y:S01]  /*10f60*/  UIADD3 UR10, UR4, 0x1f, URZ ;  /* 0x0000001f040a7890 */ /* 0x000fe2000fffe03f */
[----:B------:R-:W-:Y:S01]  /*10f70*/  BSSY B0, `(.L_x_550) ;  /* 0x00000d2000007945 */ /* 0x000fe20003800000 */
[----:B------:R-:W-:Y:S01]  /*10f80*/  UMOV UR7, 0xffffffff ;  /* 0xffffffff00077882 */ /* 0x000fe20000000000 */
[----:B------:R-:W-:Y:S01]  /*10f90*/  ULDC UR5, c[0x0][0x600] ;  /* 0x0001800000057ab9 */ /* 0x000fe20000000800 */
[----:B------:R-:W-:Y:S01]  /*10fa0*/  UMOV UR9, 0x1 ;  /* 0x0000000100097882 */ /* 0x000fe20000000000 */
[----:B------:R-:W-:Y:S01]  /*10fb0*/  USHF.L.U32 UR7, UR7, UR6, URZ ;  /* 0x0000000607077299 */ /* 0x000fe2000800063f */
[----:B------:R-:W-:Y:S01]  /*10fc0*/  IMAD.MOV.U32 R8, RZ, RZ, 0x1 ;  /* 0x00000001ff087424 */ /* 0x000fe200078e00ff */
[----:B------:R-:W-:Y:S01]  /*10fd0*/  UIADD3 UR4, UR5, -0x1, URZ ;  /* 0xffffffff05047890 */ /* 0x000fe2000fffe03f */
[----:B------:R-:W-:Y:S01]  /*10fe0*/  IMAD.MOV.U32 R0, RZ, RZ, 0x1 ;  /* 0x00000001ff007424 */ /* 0x000fe200078e00ff */
[----:B------:R-:W-:Y:S01]  /*10ff0*/  USHF.R.S32.HI UR11, URZ, 0x1f, UR10 ;  /* 0x0000001f3f0b7899 */ /* 0x000fe2000801140a */
[----:B------:R-:W-:Y:S01]  /*11000*/  IMAD.MOV.U32 R6, RZ, RZ, RZ ;  /* 0x000000ffff067224 */ /* 0x000fe200078e00ff */
[----:B------:R-:W-:Y:S01]  /*11010*/  ULDC UR8, c[0x0][0xc] ;  /* 0x0000030000087ab9 */ /* 0x000fe20000000800 */
[----:B------:R-:W-:-:S02]  /*11020*/  USHF.L.U32 UR5, UR9, UR6, URZ ;  /* 0x0000000609057299 */ /* 0x000fc4000800063f */
[----:B------:R-:W-:Y:S01]  /*11030*/  ULEA.HI UR11, UR11, UR10, URZ, 0x5 ;  /* 0x0000000a0b0b7291 */ /* 0x000fe2000f8f283f */
[----:B------:R-:W-:Y:S01]  /*11040*/  ULDC UR9, c[0x0][0x10] ;  /* 0x0000040000097ab9 */ /* 0x000fe20000000800 */
[----:B------:R-:W-:Y:S02]  /*11050*/  ULOP3.LUT UR6, URZ, UR7, URZ, 0x33, !UPT ;  /* 0x000000073f067292 */ /* 0x000fe4000f8e333f */
[----:B------:R-:W-:Y:S01]  /*11060*/  UIMAD.WIDE.U32 UR8, UR8, UR9, URZ ;  /* 0x00000009080872a5 */ /* 0x000fe2000f8e003f */
[----:B------:R-:W-:Y:S01]  /*11070*/  ULDC UR7, c[0x0][0x14] ;  /* 0x0000050000077ab9 */ /* 0x000fe20000000800 */
[----:B------:R-:W-:Y:S02]  /*11080*/  USHF.R.S32.HI UR18, URZ, 0x5, UR11 ;  /* 0x000000053f127899 */ /* 0x000fe4000801140b */
[----:B------:R-:W-:Y:S02]  /*11090*/  UIMAD.WIDE.U32 UR20, UR8, UR7, URZ ;  /* 0x00000007081472a5 */ /* 0x000fe4000f8e003f */
[----:B------:R-:W-:-:S02]  /*110a0*/  UIMAD UR13, UR9, UR7, URZ ;  /* 0x00000007090d72a4 */ /* 0x000fc4000f8e023f */
[----:B------:R-:W-:Y:S01]  /*110b0*/  ULOP3.LUT UR24, UR40, 0x2, URZ, 0xfc, !UPT ;  /* 0x0000000228187892 */ /* 0x000fe2000f8efc3f */
[C---:B0-----:R-:W-:Y:S01]  /*110c0*/  LOP3.LUT P3, RZ, R4.reuse, 0x7f, RZ, 0xc0, !PT ;  /* 0x0000007f04ff7812 */ /* 0x041fe2000786c0ff */
[----:B------:R-:W-:Y:S01]  /*110d0*/  UIADD3 UR13, UR21, UR13, URZ ;  /* 0x0000000d150d7290 */ /* 0x000fe2000fffe03f */
[----:B------:R-:W-:Y:S01]  /*110e0*/  LOP3.LUT P0, RZ, R4, 0x1f, RZ, 0xc0, !PT ;  /* 0x0000001f04ff7812 */ /* 0x000fe2000780c0ff */
[----:B------:R-:W-:Y:S01]  /*110f0*/  UIADD3 UR25, UR18, 0x1, URZ ;  /* 0x0000000112197890 */ /* 0x000fe2000fffe03f */
[----:B------:R-:W-:Y:S02]  /*11100*/  ULDC.64 UR22, c[0x0][0x198] ;  /* 0x0000660000167ab9 */ /* 0x000fe40000000a00 */
[----:B------:R-:W-:-:S13]  /*11110*/  PLOP3.LUT P0, PT, P0, P3, PT, 0x8a, 0x0 ;  /* 0x000000000000781c */ /* 0x000fda0000707172 */
.L_x_562:
[----:B------:R-:W-:-:S03]  /*11120*/  UMOV UR7, 0xffffffff ;  /* 0xffffffff00077882 */ /* 0x000fc60000000000 */
[----:B------:R-:W-:Y:S05]  /*11130*/  BRA.DIV UR7, `(.L_x_551) ;  /* 0x0000000e07c47947 */ /* 0x000fea000b800000 */
[----:B------:R-:W-:-:S13]  /*11140*/  ELECT P6, URZ, PT ;  /* 0x00000000003f782f */ /* 0x000fda00038c0000 */
.L_x_573:
[----:B------:R-:W0:Y:S01]  /*11150*/  LDC R4, c[0x0][0x28c] ;  /* 0x0000a300ff047b82 */ /* 0x000e220000000800 */
[----:B------:R-:W-:Y:S01]  /*11160*/  BSSY B1, `(.L_x_552) ;  /* 0x0000035000017945 */ /* 0x000fe20003800000 */
[----:B0-----:R-:W-:-:S13]  /*11170*/  ISETP.LT.OR P6, PT, R4, 0x1, !P6 ;  /* 0x000000010400780c */ /* 0x001fda00077c1670 */
[----:B------:R-:W-:Y:S05]  /*11180*/  @P6 BRA `(.L_x_553) ;  /* 0x0000000000c86947 */ /* 0x000fea0003800000 */
[----:B------:R-:W-:Y:S02]  /*11190*/  IMAD.SHL.U32 R11, R3, 0x100, RZ ;  /* 0x00000100030b7824 */ /* 0x000fe400078e00ff */
[----:B------:R-:W-:Y:S02]  /*111a0*/  IMAD.SHL.U32 R2, R2, 0x100, RZ ;  /* 0x0000010002027824 */ /* 0x000fe400078e00ff */
[----:B------:R-:W-:Y:S02]  /*111b0*/  IMAD.MOV.U32 R12, RZ, RZ, RZ ;  /* 0x000000ffff0c7224 */ /* 0x000fe400078e00ff */
[----:B------:R-:W-:Y:S02]  /*111c0*/  IMAD.U32 R14, RZ, RZ, UR25 ;  /* 0x00000019ff0e7e24 */ /* 0x000fe4000f8e00ff */
[----:B------:R-:W-:Y:S02]  /*111d0*/  IMAD.MOV.U32 R3, RZ, RZ, R0 ;  /* 0x000000ffff037224 */ /* 0x000fe400078e0000 */
[----:B------:R-:W-:-:S07]  /*111e0*/  IMAD.MOV.U32 R4, RZ, RZ, R6 ;  /* 0x000000ffff047224 */ /* 0x000fce00078e0006 */
.L_x_557:
[----:B------:R-:W0:Y:S01]  /*111f0*/  S2R R10, SR_CgaCtaId ;  /* 0x00000000000a7919 */ /* 0x000e220000008800 */
[----:B------:R-:W-:Y:S01]  /*11200*/  MOV R5, 0x400 ;  /* 0x0000040000057802 */ /* 0x000fe20000000f00 */
[----:B------:R-:W1:Y:S03]  /*11210*/  @!P3 LDC R7, c[0x0][0x500] ;  /* 0x00014000ff07bb82 */ /* 0x000e660000000800 */
[----:B0-----:R-:W-:Y:S02]  /*11220*/  LEA R13, R10, R5, 0x18 ;  /* 0x000000050a0d7211 */ /* 0x001fe400078ec0ff */
[----:B------:R-:W-:-:S03]  /*11230*/  SHF.L.U32 R5, R3, 0x1f, RZ ;  /* 0x0000001f03057819 */ /* 0x000fc600000006ff */
[----:B------:R-:W-:-:S04]  /*11240*/  IMAD R10, R4, 0x8, R13 ;  /* 0x00000008040a7824 */ /* 0x000fc800078e020d */
[----:B------:R-:W0:Y:S02]  /*11250*/  SYNCS.PHASECHK.TRANS64.TRYWAIT P1, [R10+URZ+0x20], R5 ;  /* 0x000020050a0075a7 */ /* 0x000e24000802017f */
[----:B01----:R-:W-:Y:S05]  /*11260*/  @!P1 BRA `(.L_x_554) ;  /* 0x0000000c00989947 */ /* 0x003fea0003800000 */
.L_x_574:
[----:B------:R-:W-:Y:S01]  /*11270*/  UPRMT UR7, UR24, 0x9910, URZ ;  /* 0x0000991018077896 */ /* 0x000fe2000800003f */
[----:B------:R1:W-:Y:S03]  /*11280*/  @!P3 SYNCS.ARRIVE.TRANS64 RZ, [R10+URZ], R7 ;  /* 0x000000070affb9a7 */ /* 0x0003e6000800003f */
[----:B------:R-:W-:-:S06]  /*11290*/  UISETP.NE.AND UP0, UPT, UR7, 0x2, UPT ;  /* 0x000000020700788c */ /* 0x000fcc000bf05270 */
[----:B------:R-:W-:-:S13]  /*112a0*/  PLOP3.LUT P1, PT, PT, PT, UP0, 0x80, 0x0 ;  /* 0x000000000000781c */ /* 0x000fda0003f2f008 */
[----:B-1----:R-:W-:Y:S05]  /*112b0*/  @P1 BRA `(.L_x_555) ;  /* 0x0000000000041947 */ /* 0x002fea0003800000 */
[----:B------:R-:W-:Y:S01]  /*112c0*/  BPT.TRAP 0x1 ;  /* 0x000000040000795c */ /* 0x000fe20000300000 */
.L_x_555:
[----:B------:R-:W-:Y:S05]  /*112d0*/  @P0 BRA `(.L_x_556) ;  /* 0x0000000000040947 */ /* 0x000fea0003800000 */
[----:B------:R-:W-:Y:S01]  /*112e0*/  BPT.TRAP 0x1 ;  /* 0x000000040000795c */ /* 0x000fe20000300000 */
.L_x_556:
[----:B------:R-:W-:Y:S01]  /*112f0*/  IMAD R13, R4, 0x2000, R13 ;  /* 0x00002000040d7824 */ /* 0x000fe200078e020d */
[----:B------:R-:W-:Y:S01]  /*11300*/  R2UR UR9, R10 ;  /* 0x000000000a0972ca */ /* 0x000fe200000e0000 */
[----:B------:R-:W-:Y:S01]  /*11310*/  VIADD R14, R14, 0xffffffff ;  /* 0xffffffff0e0e7836 */ /* 0x000fe20000000000 */
[----:B------:R-:W-:Y:S01]  /*11320*/  UIADD3 UR14, UP0, UR22, 0xf0, URZ ;  /* 0x000000f0160e7890 */ /* 0x000fe2000ff1e03f */
[----:B------:R-:W-:Y:S01]  /*11330*/  R2UR UR11, R11 ;  /* 0x000000000b0b72ca */ /* 0x000fe200000e0000 */
[----:B------:R-:W-:Y:S01]  /*11340*/  UIADD3 UR26, UP1, UR22, 0x1f0, URZ ;  /* 0x000001f0161a7890 */ /* 0x000fe2000ff3e03f */
[----:B------:R-:W-:Y:S01]  /*11350*/  R2UR UR7, R13 ;  /* 0x000000000d0772ca */ /* 0x000fe200000e0000 */
[----:B------:R-:W-:Y:S01]  /*11360*/  UIADD3.X UR15, URZ, UR23, URZ, UP0, !UPT ;  /* 0x000000173f0f7290 */ /* 0x000fe200087fe43f */
[----:B------:R-:W-:Y:S01]  /*11370*/  R2UR UR10, R12 ;  /* 0x000000000c0a72ca */ /* 0x000fe200000e0000 */
[----:B------:R-:W-:Y:S01]  /*11380*/  VIADD R4, R4, 0x1 ;  /* 0x0000000104047836 */ /* 0x000fe20000000000 */
[----:B------:R-:W-:Y:S01]  /*11390*/  R2UR UR12, R9 ;  /* 0x00000000090c72ca */ /* 0x000fe200000e0000 */
[----:B------:R-:W-:Y:S01]  /*113a0*/  UIADD3.X UR27, URZ, UR23, URZ, UP1, !UPT ;  /* 0x000000173f1b7290 */ /* 0x000fe20008ffe43f */
[----:B------:R-:W-:Y:S01]  /*113b0*/  R2UR UR19, R2 ;  /* 0x00000000021372ca */ /* 0x000fe200000e0000 */
[----:B------:R-:W-:Y:S01]  /*113c0*/  UMOV UR16, 0x0 ;  /* 0x0000000000107882 */ /* 0x000fe20000000000 */
[----:B------:R-:W-:Y:S01]  /*113d0*/  ISETP.GT.AND P2, PT, R14, 0x1, PT ;  /* 0x000000010e00780c */ /* 0x000fe20003f44270 */
[----:B------:R-:W-:Y:S01]  /*113e0*/  UMOV UR17, 0x10000000 ;  /* 0x1000000000117882 */ /* 0x000fe20000000000 */
[----:B------:R-:W-:Y:S01]  /*113f0*/  ISETP.NE.AND P1, PT, R4, 0x4, PT ;  /* 0x000000040400780c */ /* 0x000fe20003f25270 */
[----:B------:R-:W-:-:S02]  /*11400*/  VIADD R12, R12, 0x20 ;  /* 0x000000200c0c7836 */ /* 0x000fc40000000000 */
[----:B------:R-:W-:Y:S01]  /*11410*/  UIADD3 UR8, UR7, 0x100, URZ ;  /* 0x0000010007087890 */ /* 0x000fe2000fffe03f */
[----:B0-----:R-:W-:Y:S01]  /*11420*/  SEL R10, RZ, 0x1, P1 ;  /* 0x00000001ff0a7807 */ /* 0x001fe20000800000 */
[----:B------:R-:W-:Y:S01]  /*11430*/  UIADD3 UR7, UR7, 0x8100, URZ ;  /* 0x0000810007077890 */ /* 0x000fe2000fffe03f */
[----:B------:R-:W-:Y:S02]  /*11440*/  SEL R4, R4, RZ, P1 ;  /* 0x000000ff04047207 */ /* 0x000fe40000800000 */
[----:B------:R-:W-:-:S04]  /*11450*/  LOP3.LUT R3, R3, R10, RZ, 0x3c, !PT ;  /* 0x0000000a03037212 */ /* 0x000fc800078e3cff */
[----:B------:R0:W-:Y:S02]  /*11460*/  UTMALDG.3D [UR8], [UR14], desc[UR16] ;  /* 0x000010080e0075b4 */ /* 0x0001e40008011000 */
[----:B0-----:R-:W-:Y:S01]  /*11470*/  UMOV UR8, UR7 ;  /* 0x0000000700087c82 */ /* 0x001fe20008000000 */
[----:B------:R-:W-:Y:S02]  /*11480*/  UMOV UR11, UR19 ;  /* 0x00000013000b7c82 */ /* 0x000fe40008000000 */
[----:B------:R0:W-:Y:S02]  /*11490*/  UTMALDG.3D [UR8], [UR26], desc[UR16] ;  /* 0x000010081a0075b4 */ /* 0x0001e40008011000 */
[----:B0-----:R-:W-:Y:S05]  /*114a0*/  @P2 BRA `(.L_x_557) ;  /* 0xfffffffc00502947 */ /* 0x001fea000383ffff */
.L_x_553:
[----:B------:R-:W-:Y:S05]  /*114b0*/  BSYNC B1 ;  /* 0x0000000000017941 */ /* 0x000fea0003800000 */
.L_x_552:
[----:B------:R-:W2:Y:S01]  /*114c0*/  LDL.LU R15, [R1+0x200] ;  /* 0x00020000010f7983 */ /* 0x000ea20000300800 */
[----:B------:R-:W-:Y:S01]  /*114d0*/  LOP3.LUT P4, RZ, R8, 0xff, RZ, 0xc0, !PT ;  /* 0x000000ff08ff7812 */ /* 0x000fe2000788c0ff */
[----:B------:R-:W-:Y:S01]  /*114e0*/  VIADD R6, R6, UR18 ;  /* 0x0000001206067c36 */ /* 0x000fe20008000000 */
[----:B------:R-:W-:Y:S01]  /*114f0*/  ULDC.64 UR8, c[0x0][0x650] ;  /* 0x0001940000087ab9 */ /* 0x000fe20000000a00 */
[----:B------:R-:W3:Y:S01]  /*11500*/  LDL.LU R13, [R1+0x204] ;  /* 0x00020400010d7983 */ /* 0x000ee20000300800 */
[----:B------:R-:W-:Y:S01]  /*11510*/  BSSY B1, `(.L_x_558) ;  /* 0x0000075000017945 */ /* 0x000fe20003800000 */
[----:B------:R-:W-:Y:S01]  /*11520*/  IMAD.MOV.U32 R9, RZ, RZ, -0x1 ;  /* 0xffffffffff097424 */ /* 0x000fe200078e00ff */
[----:B------:R-:W-:Y:S02]  /*11530*/  SHF.R.U32.HI R2, RZ, 0x2, R6 ;  /* 0x00000002ff027819 */ /* 0x000fe40000011606 */
[----:B------:R-:W-:Y:S02]  /*11540*/  ISETP.GT.U32.AND P1, PT, R6, 0x3, PT ;  /* 0x000000030600780c */ /* 0x000fe40003f24070 */
[----:B------:R-:W-:-:S02]  /*11550*/  LOP3.LUT R2, R2, 0x1, RZ, 0xc0, !PT ;  /* 0x0000000102027812 */ /* 0x000fc400078ec0ff */
[----:B------:R-:W-:Y:S01]  /*11560*/  LOP3.LUT R6, R6, 0x3, RZ, 0xc0, !PT ;  /* 0x0000000306067812 */ /* 0x000fe200078ec0ff */
[----:B------:R-:W0:Y:S01]  /*11570*/  @P4 S2R R3, SR_CgaCtaId ;  /* 0x0000000000034919 */ /* 0x000e220000008800 */
[----:B------:R-:W-:Y:S02]  /*11580*/  ISETP.NE.U32.AND P2, PT, R2, 0x1, PT ;  /* 0x000000010200780c */ /* 0x000fe40003f45070 */
[----:B------:R-:W-:Y:S02]  /*11590*/  @P4 MOV R2, 0x400 ;  /* 0x0000040000024802 */ /* 0x000fe40000000f00 */
[----:B------:R-:W-:Y:S02]  /*115a0*/  PRMT R4, RZ, 0x7610, R4 ;  /* 0x00007610ff047816 */ /* 0x000fe40000000004 */
[----:B------:R-:W-:Y:S02]  /*115b0*/  PRMT R8, RZ, 0x7610, R8 ;  /* 0x00007610ff087816 */ /* 0x000fe40000000008 */
[----:B0-----:R-:W-:Y:S01]  /*115c0*/  @P4 LEA R2, R3, R2, 0x18 ;  /* 0x0000000203024211 */ /* 0x001fe200078ec0ff */
[----:B------:R-:W-:-:S03]  /*115d0*/  IMAD.U32 R3, RZ, RZ, UR18 ;  /* 0x00000012ff037e24 */ /* 0x000fc6000f8e00ff */
[----:B------:R0:W-:Y:S02]  /*115e0*/  @P4 SYNCS.ARRIVE.TRANS64.A1T0 RZ, [R2+URZ+0x58], RZ ;  /* 0x000058ff02ff49a7 */ /* 0x0001e4000810003f */
[C---:B------:R-:W-:Y:S02]  /*115f0*/  ISETP.LT.U32.AND P1, PT, R3.reuse, 0x4, P1 ;  /* 0x000000040300780c */ /* 0x040fe40000f21070 */
[----:B------:R-:W-:Y:S02]  /*11600*/  ISETP.GT.U32.AND P2, PT, R3, 0x3, !P2 ;  /* 0x000000030300780c */ /* 0x000fe40005744070 */
[----:B------:R-:W-:Y:S02]  /*11610*/  SEL R3, RZ, 0x1, !P1 ;  /* 0x00000001ff037807 */ /* 0x000fe40004800000 */
[----:B0-----:R-:W-:-:S04]  /*11620*/  SEL R2, RZ, 0x1, !P2 ;  /* 0x00000001ff027807 */ /* 0x001fc80005000000 */
[----:B------:R-:W-:Y:S01]  /*11630*/  LOP3.LUT R0, R2, R0, R3, 0x96, !PT ;  /* 0x0000000002007212 */ /* 0x000fe200078e9603 */
[----:B------:R-:W-:Y:S02]  /*11640*/  IMAD.MOV.U32 R3, RZ, RZ, -0x1 ;  /* 0xffffffffff037424 */ /* 0x000fe400078e00ff */
[----:B------:R-:W-:Y:S01]  /*11650*/  IMAD.MOV.U32 R2, RZ, RZ, -0x1 ;  /* 0xffffffffff027424 */ /* 0x000fe200078e00ff */
[----:B---3--:R-:W-:-:S04]  /*11660*/  IADD3 R13, P1, R13, UR20, RZ ;  /* 0x000000140d0d7c10 */ /* 0x008fc8000ff3e0ff */
[----:B--2---:R-:W-:Y:S01]  /*11670*/  IADD3.X R15, R15, UR13, RZ, P1, !PT ;  /* 0x0000000d0f0f7c10 */ /* 0x004fe20008ffe4ff */
[----:B------:R0:W-:Y:S01]  /*11680*/  STL [R1+0x204], R13 ;  /* 0x0002040d01007387 */ /* 0x0001e20000100800 */
[----:B------:R-:W-:-:S03]  /*11690*/  ISETP.GE.U32.AND P1, PT, R13, UR8, PT ;  /* 0x000000080d007c0c */ /* 0x000fc6000bf26070 */
[----:B------:R0:W-:Y:S01]  /*116a0*/  STL [R1+0x200], R15 ;  /* 0x0002000f01007387 */ /* 0x0001e20000100800 */
[----:B------:R-:W-:-:S13]  /*116b0*/  ISETP.GE.U32.AND.EX P1, PT, R15, UR9, PT, P1 ;  /* 0x000000090f007c0c */ /* 0x000fda000bf26110 */
[----:B0-----:R-:W-:Y:S05]  /*116c0*/  @P1 BRA `(.L_x_559) ;  /* 0x0000000400641947 */ /* 0x001fea0003800000 */
[----:B------:R-:W0:Y:S01]  /*116d0*/  S2R R7, SR_CTAID.X ;  /* 0x0000000000077919 */ /* 0x000e220000002500 */
[----:B------:R-:W-:Y:S01]  /*116e0*/  ULDC UR7, c[0x0][0x150] ;  /* 0x0000540000077ab9 */ /* 0x000fe20000000800 */
[----:B------:R-:W1:Y:S01]  /*116f0*/  LDC R4, c[0x0][0x144] ;  /* 0x00005100ff047b82 */ /* 0x000e620000000800 */
[----:B------:R-:W-:Y:S01]  /*11700*/  UISETP.NE.AND UP0, UPT, UR46, URZ, UPT ;  /* 0x0000003f2e00728c */ /* 0x000fe2000bf05270 */
[----:B------:R-:W2:Y:S01]  /*11710*/  S2R R5, SR_CTAID.Y ;  /* 0x0000000000057919 */ /* 0x000ea20000002600 */
[----:B------:R-:W-:Y:S01]  /*11720*/  ULDC.64 UR8, c[0x0][0x628] ;  /* 0x00018a0000087ab9 */ /* 0x000fe20000000a00 */
[----:B------:R-:W-:-:S03]  /*11730*/  ULDC UR10, c[0x0][0x630] ;  /* 0x00018c00000a7ab9 */ /* 0x000fc60000000800 */
[----:B------:R-:W-:Y:S01]  /*11740*/  PLOP3.LUT P1, PT, PT, PT, UP0, 0x80, 0x0 ;  /* 0x000000000000781c */ /* 0x000fe20003f2f008 */
[----:B------:R-:W3:Y:S01]  /*11750*/  LDC R10, c[0x0][0x148] ;  /* 0x00005200ff0a7b82 */ /* 0x000ee20000000800 */
[----:B0-----:R-:W-:Y:S02]  /*11760*/  I2FP.F32.U32 R2, R7 ;  /* 0x0000000700027245 */ /* 0x001fe40000201000 */
[----:B--2---:R-:W-:-:S03]  /*11770*/  I2FP.F32.U32 R3, R5 ;  /* 0x0000000500037245 */ /* 0x004fc60000201000 */
[----:B------:R-:W-:Y:S01]  /*11780*/  FMUL R2, R2, UR7 ;  /* 0x0000000702027c20 */ /* 0x000fe20008400000 */
[----:B------:R-:W-:Y:S02]  /*11790*/  ULDC UR7, c[0x0][0x154] ;  /* 0x0000550000077ab9 */ /* 0x000fe40000000800 */
[----:B------:R-:W-:-:S03]  /*117a0*/  FMUL R9, R3, UR7 ;  /* 0x0000000703097c20 */ /* 0x000fc60008400000 */
[----:B------:R-:W0:Y:S08]  /*117b0*/  F2I.U32.TRUNC.NTZ R2, R2 ;  /* 0x0000000200027305 */ /* 0x000e30000020f000 */
[----:B------:R-:W2:Y:S01]  /*117c0*/  F2I.U32.TRUNC.NTZ R9, R9 ;  /* 0x0000000900097305 */ /* 0x000ea2000020f000 */
[----:B0-----:R-:W-:Y:S02]  /*117d0*/  IMAD.MOV R3, RZ, RZ, -R2 ;  /* 0x000000ffff037224 */ /* 0x001fe400078e0a02 */
[----:B------:R-:W-:-:S02]  /*117e0*/  IMAD.MOV.U32 R2, RZ, RZ, R13 ;  /* 0x000000ffff027224 */ /* 0x000fc400078e000d */
[----:B-1----:R-:W-:Y:S02]  /*117f0*/  IMAD R7, R4, R3, R7 ;  /* 0x0000000304077224 */ /* 0x002fe400078e0207 */
[----:B--2---:R-:W-:-:S04]  /*11800*/  IMAD.MOV R3, RZ, RZ, -R9 ;  /* 0x000000ffff037224 */ /* 0x004fc800078e0a09 */
[----:B---3--:R-:W-:Y:S01]  /*11810*/  @P1 IMAD R7, R10, R3, R5 ;  /* 0x000000030a071224 */ /* 0x008fe200078e0205 */
[----:B------:R-:W-:Y:S01]  /*11820*/  ISETP.NE.U32.AND P1, PT, RZ, UR8, PT ;  /* 0x00000008ff007c0c */ /* 0x000fe2000bf25070 */
[----:B------:R-:W-:-:S03]  /*11830*/  IMAD.MOV.U32 R3, RZ, RZ, R15 ;  /* 0x000000ffff037224 */ /* 0x000fc600078e000f */
[----:B------:R-:W-:-:S13]  /*11840*/  ISETP.NE.AND.EX P1, PT, RZ, UR9, PT, P1 ;  /* 0x00000009ff007c0c */ /* 0x000fda000bf25310 */
[----:B------:R-:W-:Y:S05]  /*11850*/  @!P1 BRA `(.L_x_560) ;  /* 0x0000000000289947 */ /* 0x000fea0003800000 */
[----:B------:R-:W-:Y:S02]  /*11860*/  ULDC UR7, c[0x0][0x634] ;  /* 0x00018d0000077ab9 */ /* 0x000fe40000000800 */
[----:B------:R-:W-:-:S05]  /*11870*/  IADD3 R3, P1, R13, UR7, RZ ;  /* 0x000000070d037c10 */ /* 0x000fca000ff3e0ff */
[----:B------:R-:W-:-:S04]  /*11880*/  IMAD.X R9, RZ, RZ, R15, P1 ;  /* 0x000000ffff097224 */ /* 0x000fc800008e060f */
[----:B------:R-:W-:-:S04]  /*11890*/  IMAD.WIDE.U32 R4, R9, UR8, RZ ;  /* 0x0000000809047c25 */ /* 0x000fc8000f8e00ff */
[----:B------:R-:W-:-:S04]  /*118a0*/  IMAD.WIDE.U32 R4, P1, R3, UR9, R4 ;  /* 0x0000000903047c25 */ /* 0x000fc8000f820004 */
[----:B------:R-:W-:-:S04]  /*118b0*/  IMAD.WIDE.U32 R2, R3, UR8, RZ ;  /* 0x0000000803027c25 */ /* 0x000fc8000f8e00ff */
[----:B------:R-:W-:Y:S01]  /*118c0*/  IMAD.MOV.U32 R2, RZ, RZ, R5 ;  /* 0x000000ffff027224 */ /* 0x000fe200078e0005 */
[----:B------:R-:W-:Y:S01]  /*118d0*/  IADD3 RZ, P2, R3, R4, RZ ;  /* 0x0000000403ff7210 */ /* 0x000fe20007f5e0ff */
[----:B------:R-:W-:-:S04]  /*118e0*/  IMAD.X R3, RZ, RZ, RZ, P1 ;  /* 0x000000ffff037224 */ /* 0x000fc800008e06ff */
[----:B------:R-:W-:-:S08]  /*118f0*/  IMAD.WIDE.U32.X R2, R9, UR9, R2, P2 ;  /* 0x0000000909027c25 */ /* 0x000fd000090e0402 */
.L_x_560:
[--C-:B------:R-:W-:Y:S01]  /*11900*/  SHF.R.U64 R9, R2, UR10, R3.reuse ;  /* 0x0000000a02097c19 */ /* 0x100fe20008001203 */
[----:B------:R-:W-:Y:S01]  /*11910*/  ULDC.64 UR8, c[0x0][0x620] ;  /* 0x0001880000087ab9 */ /* 0x000fe20000000a00 */
[----:B------:R-:W-:Y:S01]  /*11920*/  SHF.R.U32.HI R2, RZ, UR10, R3 ;  /* 0x0000000aff027c19 */ /* 0x000fe20008011603 */
[----:B------:R-:W-:Y:S01]  /*11930*/  IMAD.MOV.U32 R3, RZ, RZ, R15 ;  /* 0x000000ffff037224 */ /* 0x000fe200078e000f */
[----:B------:R-:W-:Y:S01]  /*11940*/  IADD3 R11, P1, RZ, -R9, RZ ;  /* 0x80000009ff0b7210 */ /* 0x000fe20007f3e0ff */
[----:B------:R-:W-:-:S04]  /*11950*/  ULDC UR7, c[0x0][0x618] ;  /* 0x0001860000077ab9 */ /* 0x000fc80000000800 */
[----:B------:R-:W-:-:S04]  /*11960*/  IMAD.X R2, RZ, RZ, ~R2, P1 ;  /* 0x000000ffff027224 */ /* 0x000fc800008e0e02 */
[----:B------:R-:W-:-:S04]  /*11970*/  IMAD R2, R2, UR8, RZ ;  /* 0x0000000802027c24 */ /* 0x000fc8000f8e02ff */
[----:B------:R-:W-:Y:S02]  /*11980*/  IMAD R5, R11, UR9, R2 ;  /* 0x000000090b057c24 */ /* 0x000fe4000f8e0202 */
[----:B------:R-:W-:-:S04]  /*11990*/  IMAD.MOV.U32 R2, RZ, RZ, R13 ;  /* 0x000000ffff027224 */ /* 0x000fc800078e000d */
[----:B------:R-:W-:Y:S01]  /*119a0*/  IMAD.WIDE.U32 R2, R11, UR8, R2 ;  /* 0x000000080b027c25 */ /* 0x000fe2000f8e0002 */
[----:B------:R-:W-:Y:S02]  /*119b0*/  ULDC.64 UR8, c[0x0][0x640] ;  /* 0x0001900000087ab9 */ /* 0x000fe40000000a00 */
[----:B------:R-:W-:Y:S01]  /*119c0*/  ISETP.NE.U32.AND P1, PT, RZ, UR8, PT ;  /* 0x00000008ff007c0c */ /* 0x000fe2000bf25070 */
[----:B------:R-:W-:-:S03]  /*119d0*/  IMAD.IADD R3, R3, 0x1, R5 ;  /* 0x0000000103037824 */ /* 0x000fc600078e0205 */
[----:B------:R-:W-:Y:S02]  /*119e0*/  ISETP.NE.AND.EX P1, PT, RZ, UR9, PT, P1 ;  /* 0x00000009ff007c0c */ /* 0x000fe4000bf25310 */
[--C-:B------:R-:W-:Y:S02]  /*119f0*/  SHF.R.U64 R10, R2, UR7, R3.reuse ;  /* 0x00000007020a7c19 */ /* 0x100fe40008001203 */
[----:B------:R-:W-:Y:S01]  /*11a00*/  SHF.R.U32.HI R3, RZ, UR7, R3 ;  /* 0x00000007ff037c19 */ /* 0x000fe20008011603 */
[----:B------:R-:W-:-:S03]  /*11a10*/  ULDC UR7, c[0x0][0x608] ;  /* 0x0001820000077ab9 */ /* 0x000fc60000000800 */
[--C-:B------:R-:W-:Y:S02]  /*11a20*/  SHF.R.U64 R12, R10, UR7, R3.reuse ;  /* 0x000000070a0c7c19 */ /* 0x100fe40008001203 */
[----:B------:R-:W-:Y:S01]  /*11a30*/  SHF.R.U32.HI R3, RZ, UR7, R3 ;  /* 0x00000007ff037c19 */ /* 0x000fe20008011603 */
[----:B------:R-:W-:-:S03]  /*11a40*/  ULDC UR7, c[0x0][0x658] ;  /* 0x0001960000077ab9 */ /* 0x000fc60000000800 */
[--C-:B------:R-:W-:Y:S02]  /*11a50*/  SHF.R.U64 R11, R12, UR7, R3.reuse ;  /* 0x000000070c0b7c19 */ /* 0x100fe40008001203 */
[----:B------:R-:W-:-:S03]  /*11a60*/  SHF.R.U32.HI R13, RZ, UR7, R3 ;  /* 0x00000007ff0d7c19 */ /* 0x000fc60008011603 */
[----:B------:R-:W-:Y:S02]  /*11a70*/  IMAD.MOV.U32 R2, RZ, RZ, R11 ;  /* 0x000000ffff027224 */ /* 0x000fe400078e000b */
[----:B------:R-:W-:Y:S01]  /*11a80*/  IMAD.MOV.U32 R3, RZ, RZ, R13 ;  /* 0x000000ffff037224 */ /* 0x000fe200078e000d */
[----:B------:R-:W-:Y:S06]  /*11a90*/  @!P1 BRA `(.L_x_561) ;  /* 0x0000000000289947 */ /* 0x000fec0003800000 */
        /* <DEDUP_REMOVED lines=10> */
.L_x_561:
[----:B------:R-:W-:Y:S01]  /*11b40*/  ULDC UR7, c[0x0][0x648] ;  /* 0x0001920000077ab9 */ /* 0x000fe20000000800 */
[----:B------:R-:W-:Y:S01]  /*11b50*/  LOP3.LUT R12, R12, UR6, RZ, 0xc0, !PT ;  /* 0x000000060c0c7c12 */ /* 0x000fe2000f8ec0ff */
[----:B------:R-:W-:Y:S01]  /*11b60*/  UISETP.NE.AND UP0, UPT, UR46, URZ, UPT ;  /* 0x0000003f2e00728c */ /* 0x000fe2000bf05270 */
[----:B------:R-:W-:Y:S01]  /*11b70*/  SHF.R.U64 R3, R2, UR7, R3 ;  /* 0x0000000702037c19 */ /* 0x000fe20008001203 */
[----:B------:R-:W-:Y:S01]  /*11b80*/  ULDC UR7, c[0x0][0x638] ;  /* 0x00018e0000077ab9 */ /* 0x000fe20000000800 */
[----:B------:R-:W-:-:S03]  /*11b90*/  LOP3.LUT R4, R10, UR4, RZ, 0xc0, !PT ;  /* 0x000000040a047c12 */ /* 0x000fc6000f8ec0ff */
[----:B------:R-:W-:Y:S01]  /*11ba0*/  IMAD.MOV R2, RZ, RZ, -R3 ;  /* 0x000000ffff027224 */ /* 0x000fe200078e0a03 */
[----:B------:R-:W-:Y:S01]  /*11bb0*/  PLOP3.LUT P1, PT, PT, PT, UP0, 0x40, 0x0 ;  /* 0x000000000000781c */ /* 0x000fe20003f2e808 */
[----:B------:R-:W-:Y:S01]  /*11bc0*/  IMAD R12, R3, UR5, R12 ;  /* 0x00000005030c7c24 */ /* 0x000fe2000f8e020c */
[----:B------:R-:W-:Y:S01]  /*11bd0*/  PLOP3.LUT P2, PT, PT, PT, UP0, 0x40, 0x0 ;  /* 0x000000000000781c */ /* 0x000fe20003f4e808 */
[----:B------:R-:W-:Y:S01]  /*11be0*/  IMAD R11, R2, UR7, R11 ;  /* 0x00000007020b7c24 */ /* 0x000fe2000f8e020b */
[----:B------:R-:W-:Y:S02]  /*11bf0*/  ULDC UR7, c[0x0][0x610] ;  /* 0x0001840000077ab9 */ /* 0x000fe40000000800 */
[----:B------:R-:W-:Y:S01]  /*11c00*/  IMAD R7, R12, UR7, R7 ;  /* 0x000000070c077c24 */ /* 0x000fe2000f8e0207 */
[----:B------:R-:W-:Y:S02]  /*11c10*/  ULDC UR7, c[0x0][0x600] ;  /* 0x0001800000077ab9 */ /* 0x000fe40000000800 */
[----:B------:R-:W-:-:S05]  /*11c20*/  IMAD R4, R11, UR7, R4 ;  /* 0x000000070b047c24 */ /* 0x000fca000f8e0204 */
[----:B------:R-:W-:Y:S02]  /*11c30*/  SEL R2, R4, R7, P1 ;  /* 0x0000000704027207 */ /* 0x000fe40000800000 */
[----:B------:R-:W-:Y:S01]  /*11c40*/  SEL R3, R7, R4, P2 ;  /* 0x0000000407037207 */ /* 0x000fe20001000000 */
[----:B------:R-:W-:-:S07]  /*11c50*/  IMAD.MOV.U32 R4, RZ, RZ, 0x1 ;  /* 0x00000001ff047424 */ /* 0x000fce00078e00ff */
.L_x_559:
[----:B------:R-:W-:Y:S05]  /*11c60*/  BSYNC B1 ;  /* 0x0000000000017941 */ /* 0x000fea0003800000 */
.L_x_558:
[----:B------:R-:W-:-:S13]  /*11c70*/  LOP3.LUT P1, RZ, R4, 0xff, RZ, 0xc0, !PT ;  /* 0x000000ff04ff7812 */ /* 0x000fda000782c0ff */
[----:B------:R-:W-:Y:S05]  /*11c80*/  @P1 BRA `(.L_x_562) ;  /* 0xfffffff400241947 */ /* 0x000fea000383ffff */
[----:B------:R-:W-:Y:S05]  /*11c90*/  BSYNC B0 ;  /* 0x0000000000007941 */ /* 0x000fea0003800000 */
.L_x_550:
[----:B------:R-:W-:-:S03]  /*11ca0*/  UMOV UR7, 0xffffffff ;  /* 0xffffffff00077882 */ /* 0x000fc60000000000 */
[----:B------:R-:W-:Y:S05]  /*11cb0*/  BRA.DIV UR7, `(.L_x_563) ;  /* 0x0000000607187947 */ /* 0x000fea000b800000 */
[----:B------:R-:W-:-:S13]  /*11cc0*/  ELECT P6, URZ, PT ;  /* 0x00000000003f782f */ /* 0x000fda00038c0000 */
.L_x_577:
[----:B------:R-:W-:Y:S04]  /*11cd0*/  BSSY B0, `(.L_x_564) ;  /* 0x000002c000007945 */ /* 0x000fe80003800000 */
[----:B------:R-:W-:Y:S05]  /*11ce0*/  @!P6 BRA `(.L_x_565) ;  /* 0x0000000000a8e947 */ /* 0x000fea0003800000 */
[----:B------:R-:W-:-:S04]  /*11cf0*/  ULOP3.LUT UR7, UR40, 0x2, URZ, 0xfc, !UPT ;  /* 0x0000000228077892 */ /* 0x000fc8000f8efc3f */
[----:B------:R-:W-:-:S06]  /*11d00*/  UISETP.NE.AND UP0, UPT, UR7, 0x3, UPT ;  /* 0x000000030700788c */ /* 0x000fcc000bf05270 */
[----:B------:R-:W-:-:S13]  /*11d10*/  PLOP3.LUT P0, PT, PT, PT, UP0, 0x80, 0x0 ;  /* 0x000000000000781c */ /* 0x000fda0003f0f008 */
[----:B------:R-:W-:Y:S05]  /*11d20*/  @!P0 BRA `(.L_x_566) ;  /* 0x0000000000048947 */ /* 0x000fea0003800000 */
[----:B------:R-:W-:Y:S01]  /*11d30*/  BPT.TRAP 0x1 ;  /* 0x000000040000795c */ /* 0x000fe20000300000 */
.L_x_566:
[----:B------:R-:W0:Y:S01]  /*11d40*/  S2R R3, SR_CgaCtaId ;  /* 0x0000000000037919 */ /* 0x000e220000008800 */
[----:B------:R-:W-:-:S04]  /*11d50*/  MOV R2, 0x400 ;  /* 0x0000040000027802 */ /* 0x000fc80000000f00 */
[----:B0-----:R-:W-:Y:S02]  /*11d60*/  LEA R3, R3, R2, 0x18 ;  /* 0x0000000203037211 */ /* 0x001fe400078ec0ff */
[----:B------:R-:W-:-:S03]  /*11d70*/  SHF.L.U32 R2, R0, 0x1f, RZ ;  /* 0x0000001f00027819 */ /* 0x000fc600000006ff */
[----:B------:R-:W-:-:S04]  /*11d80*/  VIADD R3, R3, 0x20 ;  /* 0x0000002003037836 */ /* 0x000fc80000000000 */
[----:B------:R-:W-:-:S04]  /*11d90*/  IMAD R5, R6, 0x8, R3 ;  /* 0x0000000806057824 */ /* 0x000fc800078e0203 */
[----:B------:R-:W0:Y:S02]  /*11da0*/  SYNCS.PHASECHK.TRANS64.TRYWAIT P0, [R5+URZ], R2 ;  /* 0x00000002050075a7 */ /* 0x000e24000800017f */
[----:B0-----:R-:W-:Y:S05]  /*11db0*/  @!P0 BRA `(.L_x_567) ;  /* 0x0000000000f88947 */ /* 0x001fea0003800000 */
.L_x_578:
[----:B------:R-:W-:-:S05]  /*11dc0*/  VIADD R6, R6, 0x1 ;  /* 0x0000000106067836 */ /* 0x000fca0000000000 */
[----:B------:R-:W-:-:S04]  /*11dd0*/  ISETP.NE.AND P0, PT, R6, 0x4, PT ;  /* 0x000000040600780c */ /* 0x000fc80003f05270 */
[----:B0-----:R-:W-:Y:S02]  /*11de0*/  SEL R5, RZ, 0x1, P0 ;  /* 0x00000001ff057807 */ /* 0x001fe40000000000 */
[----:B------:R-:W-:Y:S02]  /*11df0*/  SEL R6, R6, RZ, P0 ;  /* 0x000000ff06067207 */ /* 0x000fe40000000000 */
[----:B------:R-:W-:-:S03]  /*11e00*/  LOP3.LUT R5, R0, R5, RZ, 0x3c, !PT ;  /* 0x0000000500057212 */ /* 0x000fc600078e3cff */
[----:B------:R-:W-:Y:S01]  /*11e10*/  IMAD R7, R6, 0x8, R3 ;  /* 0x0000000806077824 */ /* 0x000fe200078e0203 */
[----:B------:R-:W-:-:S04]  /*11e20*/  SHF.L.U32 R0, R5, 0x1f, RZ ;  /* 0x0000001f05007819 */ /* 0x000fc800000006ff */
[----:B------:R-:W0:Y:S02]  /*11e30*/  SYNCS.PHASECHK.TRANS64.TRYWAIT P0, [R7+URZ], R0 ;  /* 0x00000000070075a7 */ /* 0x000e24000800017f */
[----:B0-----:R-:W-:Y:S05]  /*11e40*/  @!P0 BRA `(.L_x_568) ;  /* 0x0000000000e88947 */ /* 0x001fea0003800000 */
.L_x_579:
[----:B0-----:R-:W-:-:S05]  /*11e50*/  VIADD R0, R6, 0x1 ;  /* 0x0000000106007836 */ /* 0x001fca0000000000 */
[----:B------:R-:W-:-:S04]  /*11e60*/  ISETP.NE.AND P0, PT, R0, 0x4, PT ;  /* 0x000000040000780c */ /* 0x000fc80003f05270 */
[----:B------:R-:W-:Y:S02]  /*11e70*/  SEL R2, RZ, 0x1, P0 ;  /* 0x00000001ff027807 */ /* 0x000fe40000000000 */
[----:B------:R-:W-:Y:S02]  /*11e80*/  SEL R4, R0, RZ, P0 ;  /* 0x000000ff00047207 */ /* 0x000fe40000000000 */
[----:B------:R-:W-:-:S03]  /*11e90*/  LOP3.LUT R5, R5, R2, RZ, 0x3c, !PT ;  /* 0x0000000205057212 */ /* 0x000fc600078e3cff */
[----:B------:R-:W-:Y:S01]  /*11ea0*/  IMAD R7, R4, 0x8, R3 ;  /* 0x0000000804077824 */ /* 0x000fe200078e0203 */
[----:B------:R-:W-:-:S04]  /*11eb0*/  SHF.L.U32 R0, R5, 0x1f, RZ ;  /* 0x0000001f05007819 */ /* 0x000fc800000006ff */
[----:B------:R-:W0:Y:S02]  /*11ec0*/  SYNCS.PHASECHK.TRANS64.TRYWAIT P0, [R7+URZ], R0 ;  /* 0x00000000070075a7 */ /* 0x000e24000800017f */
[----:B0-----:R-:W-:Y:S05]  /*11ed0*/  @!P0 BRA `(.L_x_569) ;  /* 0x0000000000d88947 */ /* 0x001fea0003800000 */
.L_x_580:
[----:B0-----:R-:W-:-:S05]  /*11ee0*/  VIADD R0, R4, 0x1 ;  /* 0x0000000104007836 */ /* 0x001fca0000000000 */
[----:B------:R-:W-:-:S04]  /*11ef0*/  ISETP.NE.AND P0, PT, R0, 0x4, PT ;  /* 0x000000040000780c */ /* 0x000fc80003f05270 */
[----:B------:R-:W-:Y:S02]  /*11f00*/  SEL R2, RZ, 0x1, P0 ;  /* 0x00000001ff027807 */ /* 0x000fe40000000000 */
[----:B------:R-:W-:Y:S02]  /*11f10*/  SEL R0, R0, RZ, P0 ;  /* 0x000000ff00007207 */ /* 0x000fe40000000000 */
[----:B------:R-:W-:-:S03]  /*11f20*/  LOP3.LUT R2, R5, R2, RZ, 0x3c, !PT ;  /* 0x0000000205027212 */ /* 0x000fc600078e3cff */
[----:B------:R-:W-:Y:S01]  /*11f30*/  IMAD R3, R0, 0x8, R3 ;  /* 0x0000000800037824 */ /* 0x000fe200078e0203 */
[----:B------:R-:W-:-:S07]  /*11f40*/  SHF.L.U32 R0, R2, 0x1f, RZ ;  /* 0x0000001f02007819 */ /* 0x000fce00000006ff */
.L_x_570:
[----:B0-----:R0:W1:Y:S02]  /*11f50*/  SYNCS.PHASECHK.TRANS64.TRYWAIT P0, [R3+URZ], R0 ;  /* 0x00000000030075a7 */ /* 0x001064000800017f */
[----:B-1----:R-:W-:Y:S05]  /*11f60*/  @!P0 NANOSLEEP.SYNCS 0x989680 ;  /* 0x009896800000895d */ /* 0x002fea0003900000 */
[----:B------:R-:W1:Y:S02]  /*11f70*/  @!P0 SYNCS.PHASECHK.TRANS64 P0, [R3+URZ], R0 ;  /* 0x00000000030085a7 */ /* 0x000e64000800007f */
[----:B-1----:R-:W-:Y:S05]  /*11f80*/  @!P0 BRA `(.L_x_570) ;  /* 0xfffffffc00f08947 */ /* 0x002fea000383ffff */
.L_x_565:
[----:B------:R-:W-:Y:S05]  /*11f90*/  BSYNC B0 ;  /* 0x0000000000007941 */ /* 0x000fea0003800000 */
.L_x_564:
[----:B------:R-:W-:Y:S05]  /*11fa0*/  EXIT ;  /* 0x000000000000794d */ /* 0x000fea0003800000 */
.L_x_17:
[----:B-1----:R1:W3:Y:S02]  /*11fb0*/  SYNCS.PHASECHK.TRANS64.TRYWAIT P1, [R3+URZ], R2 ;  /* 0x00000002030075a7 */ /* 0x0022e4000802017f */
[----:B---3--:R-:W-:Y:S05]  /*11fc0*/  @!P1 NANOSLEEP.SYNCS 0x989680 ;  /* 0x009896800000995d */ /* 0x008fea0003900000 */
[----:B------:R-:W3:Y:S02]  /*11fd0*/  @!P1 SYNCS.PHASECHK.TRANS64 P1, [R3+URZ], R2 ;  /* 0x00000002030095a7 */ /* 0x000ee4000802007f */
[----:B---3--:R-:W-:Y:S05]  /*11fe0*/  @!P1 BRA `(.L_x_17) ;  /* 0xfffffffc00f09947 */ /* 0x008fea000383ffff */
[----:B------:R-:W-:Y:S05]  /*11ff0*/  BRA `(.L_x_16) ;  /* 0xfffffef4001c7947 */ /* 0x000fea000383ffff */
.L_x_22:
[----:B-1----:R1:W3:Y:S02]  /*12000*/  SYNCS.PHASECHK.TRANS64.TRYWAIT P1, [R4+URZ], R5 ;  /* 0x00000005040075a7 */ /* 0x0022e4000802017f */
[----:B---3--:R-:W-:Y:S05]  /*12010*/  @!P1 NANOSLEEP.SYNCS 0x989680 ;  /* 0x009896800000995d */ /* 0x008fea0003900000 */
[----:B------:R-:W3:Y:S02]  /*12020*/  @!P1 SYNCS.PHASECHK.TRANS64 P1, [R4+URZ], R5 ;  /* 0x00000005040095a7 */ /* 0x000ee4000802007f */
[----:B---3--:R-:W-:Y:S05]  /*12030*/  @!P1 BRA `(.L_x_22) ;  /* 0xfffffffc00f09947 */ /* 0x008fea000383ffff */
[----:B------:R-:W-:Y:S05]  /*12040*/  BRA `(.L_x_21) ;  /* 0xfffffef800c07947 */ /* 0x000fea000383ffff */
.L_x_551:
[----:B------:R-:W-:Y:S01]  /*12050*/  BSSY B1, `(.L_x_571) ;  /* 0x0000006000017945 */ /* 0x000fe20003800000 */
[----:B------:R-:W-:-:S07]  /*12060*/  IMAD.MOV.U32 R15, RZ, RZ, -0x1 ;  /* 0xffffffffff0f7424 */ /* 0x000fce00078e00ff */
[----:B------:R-:W-:Y:S05]  /*12070*/  WARPSYNC.COLLECTIVE R15, `(.L_x_572) ;  /* 0x000000000f0c7348 */ /* 0x000fea0003c00000 */
[----:B------:R-:W-:Y:S02]  /*12080*/  ELECT P6, UR62, PT ;  /* 0x00000000003e782f */ /* 0x000fe400038c0000 */
[----:B------:R-:W-:Y:S01]  /*12090*/  MOV R14, UR62 ;  /* 0x0000003e000e7c02 */ /* 0x000fe20008000f00 */
[----:B------:R-:W-:Y:S10]  /*120a0*/  ENDCOLLECTIVE ;  /* 0x000000000000791b */ /* 0x000ff40003800000 */
.L_x_572:
[----:B------:R-:W-:Y:S05]  /*120b0*/  BSYNC B1 ;  /* 0x0000000000017941 */ /* 0x000fea0003800000 */
.L_x_571:
[----:B------:R-:W-:Y:S05]  /*120c0*/  BRA `(.L_x_573) ;  /* 0xfffffff000207947 */ /* 0x000fea000383ffff */
.L_x_554:
[----:B0-----:R0:W1:Y:S02]  /*120d0*/  SYNCS.PHASECHK.TRANS64.TRYWAIT P1, [R10+URZ+0x20], R5 ;  /* 0x000020050a0075a7 */ /* 0x001064000802017f */
[----:B-1----:R-:W-:Y:S05]  /*120e0*/  @!P1 NANOSLEEP.SYNCS 0x989680 ;  /* 0x009896800000995d */ /* 0x002fea0003900000 */
[----:B------:R-:W1:Y:S02]  /*120f0*/  @!P1 SYNCS.PHASECHK.TRANS64 P1, [R10+URZ+0x20], R5 ;  /* 0x000020050a0095a7 */ /* 0x000e64000802007f */
[----:B-1----:R-:W-:Y:S05]  /*12100*/  @!P1 BRA `(.L_x_554) ;  /* 0xfffffffc00f09947 */ /* 0x002fea000383ffff */
[----:B------:R-:W-:Y:S05]  /*12110*/  BRA `(.L_x_574) ;  /* 0xfffffff000547947 */ /* 0x000fea000383ffff */
.L_x_563:
[----:B------:R-:W-:Y:S01]  /*12120*/  BSSY B0, `(.L_x_575) ;  /* 0x0000006000007945 */ /* 0x000fe20003800000 */
[----:B------:R-:W-:-:S07]  /*12130*/  IMAD.MOV.U32 R15, RZ, RZ, -0x1 ;  /* 0xffffffffff0f7424 */ /* 0x000fce00078e00ff */
[----:B------:R-:W-:Y:S05]  /*12140*/  WARPSYNC.COLLECTIVE R15, `(.L_x_576) ;  /* 0x000000000f0c7348 */ /* 0x000fea0003c00000 */
[----:B------:R-:W-:Y:S02]  /*12150*/  ELECT P6, UR62, PT ;  /* 0x00000000003e782f */ /* 0x000fe400038c0000 */
[----:B------:R-:W-:Y:S01]  /*12160*/  MOV R14, UR62 ;  /* 0x0000003e000e7c02 */ /* 0x000fe20008000f00 */
[----:B------:R-:W-:Y:S10]  /*12170*/  ENDCOLLECTIVE ;  /* 0x000000000000791b */ /* 0x000ff40003800000 */
.L_x_576:
[----:B------:R-:W-:Y:S05]  /*12180*/  BSYNC B0 ;  /* 0x0000000000007941 */ /* 0x000fea0003800000 */
.L_x_575:
[----:B------:R-:W-:Y:S05]  /*12190*/  BRA `(.L_x_577) ;  /* 0xfffffff800cc7947 */ /* 0x000fea000383ffff */
.L_x_567:
[----:B0-----:R0:W1:Y:S02]  /*121a0*/  SYNCS.PHASECHK.TRANS64.TRYWAIT P0, [R5+URZ], R2 ;  /* 0x00000002050075a7 */ /* 0x001064000800017f */
[----:B-1----:R-:W-:Y:S05]  /*121b0*/  @!P0 NANOSLEEP.SYNCS 0x989680 ;  /* 0x009896800000895d */ /* 0x002fea0003900000 */
[----:B------:R-:W1:Y:S02]  /*121c0*/  @!P0 SYNCS.PHASECHK.TRANS64 P0, [R5+URZ], R2 ;  /* 0x00000002050085a7 */ /* 0x000e64000800007f */
[----:B-1----:R-:W-:Y:S05]  /*121d0*/  @!P0 BRA `(.L_x_567) ;  /* 0xfffffffc00f08947 */ /* 0x002fea000383ffff */
[----:B------:R-:W-:Y:S05]  /*121e0*/  BRA `(.L_x_578) ;  /* 0xfffffff800f47947 */ /* 0x000fea000383ffff */
.L_x_568:
[----:B0-----:R0:W1:Y:S02]  /*121f0*/  SYNCS.PHASECHK.TRANS64.TRYWAIT P0, [R7+URZ], R0 ;  /* 0x00000000070075a7 */ /* 0x001064000800017f */
[----:B-1----:R-:W-:Y:S05]  /*12200*/  @!P0 NANOSLEEP.SYNCS 0x989680 ;  /* 0x009896800000895d */ /* 0x002fea0003900000 */
[----:B------:R-:W1:Y:S02]  /*12210*/  @!P0 SYNCS.PHASECHK.TRANS64 P0, [R7+URZ], R0 ;  /* 0x00000000070085a7 */ /* 0x000e64000800007f */
[----:B-1----:R-:W-:Y:S05]  /*12220*/  @!P0 BRA `(.L_x_568) ;  /* 0xfffffffc00f08947 */ /* 0x002fea000383ffff */
[----:B------:R-:W-:Y:S05]  /*12230*/  BRA `(.L_x_579) ;  /* 0xfffffffc00047947 */ /* 0x000fea000383ffff */
.L_x_569:
[----:B0-----:R0:W1:Y:S02]  /*12240*/  SYNCS.PHASECHK.TRANS64.TRYWAIT P0, [R7+URZ], R0 ;  /* 0x00000000070075a7 */ /* 0x001064000800017f */
[----:B-1----:R-:W-:Y:S05]  /*12250*/  @!P0 NANOSLEEP.SYNCS 0x989680 ;  /* 0x009896800000895d */ /* 0x002fea0003900000 */
[----:B------:R-:W1:Y:S02]  /*12260*/  @!P0 SYNCS.PHASECHK.TRANS64 P0, [R7+URZ], R0 ;  /* 0x00000000070085a7 */ /* 0x000e64000800007f */
[----:B-1----:R-:W-:Y:S05]  /*12270*/  @!P0 BRA `(.L_x_569) ;  /* 0xfffffffc00f08947 */ /* 0x002fea000383ffff */
[----:B------:R-:W-:Y:S05]  /*12280*/  BRA `(.L_x_580) ;  /* 0xfffffffc00147947 */ /* 0x000fea000383ffff */
.L_x_581:
[----:B------:R-:W-:-:S00]  /*12290*/  BRA `(.L_x_581) ;  /* 0xfffffffc00fc7947 */ /* 0x000fc0000383ffff */
[----:B------:R-:W-:-:S00]  /*122a0*/  NOP ;  /* 0x0000000000007918 */ /* 0x000fc00000000000 */
        /* <DEDUP_REMOVED lines=13> */
.L_x_582:


//--------------------- .nv.global.init           --------------------------
	.section	.nv.global.init,"aw",@progbits
.nv.global.init:
	.type		$str$22,@object
	.size		$str$22,($str$23 - $str$22)
$str$22:
        /*0000*/ 	.byte	0x6b, 0x5f, 0x74, 0x69, 0x6c, 0x65, 0x5f, 0x63, 0x6f, 0x75, 0x6e, 0x74, 0x20, 0x3e, 0x3d, 0x20
        /*0010*/ 	.byte	0x31, 0x00
	.type		$str$23,@object
	.size		$str$23,(__unnamed_1 - $str$23)
$str$23:
        /*0012*/ 	.byte	0x2f, 0x74, 0x6d, 0x70, 0x2f, 0x63, 0x75, 0x74, 0x6c, 0x61, 0x73, 0x73, 0x5f, 0x73, 0x77, 0x65
        /*0022*/ 	.byte	0x65, 0x70, 0x5f, 0x73, 0x72, 0x63, 0x2f, 0x69, 0x6e, 0x63, 0x6c, 0x75, 0x64, 0x65, 0x2f, 0x63
        /*0032*/ 	.byte	0x75, 0x74, 0x6c, 0x61, 0x73, 0x73, 0x2f, 0x67, 0x65, 0x6d, 0x6d, 0x2f, 0x63, 0x6f, 0x6c, 0x6c
        /*0042*/ 	.byte	0x65, 0x63, 0x74, 0x69, 0x76, 0x65, 0x2f, 0x73, 0x6d, 0x39, 0x30, 0x5f, 0x6d, 0x6d, 0x61, 0x5f
        /*0052*/ 	.byte	0x74, 0x6d, 0x61, 0x5f, 0x67, 0x6d, 0x6d, 0x61, 0x5f, 0x73, 0x73, 0x5f, 0x77, 0x61, 0x72, 0x70
        /*0062*/ 	.byte	0x73, 0x70, 0x65, 0x63, 0x69, 0x61, 0x6c, 0x69, 0x7a, 0x65, 0x64, 0x2e, 0x68, 0x70, 0x70, 0x00
	.type		__unnamed_1,@object
	.size		__unnamed_1,(.L_0 - __unnamed_1)
__unnamed_1:
        /* <DEDUP_REMOVED lines=173> */
        /*0b42*/ 	.byte	0x5d, 0x00
.L_0:


//--------------------- .nv.shared._ZN7cutlass13device_kernelINS_4gemm6kernel13GemmUniversalIN4cute5tupleIJiiiiEEENS1_10collective13CollectiveMmaINS1_34MainloopSm90TmaGmmaWarpSpecializedILi4ENS5_IJNS4_1CILi1EEESB_SB_EEENS1_35KernelTmaWarpSpecializedCooperativeEEENS5_IJNSA_ILi256EEESF_NSA_ILi32EEEEEEaNS5_IJlSB_lEEEaSI_NS4_8TiledMMAINS4_8MMA_AtomIJNS4_4SM904GMMA27MMA_64x256x32_S32S8S8_SS_TNEEEENS4_6LayoutINS5_IJNSA_ILi2EEESB_SB_EEENS5_IJSB_NSA_ILi0EEESS_EEEEENS5_IJNS4_10UnderscoreESV_SV_EEEEENS4_13SM90_TMA_LOADENS4_14ComposedLayoutINS4_7SwizzleILi1ELi4ELi3EEENS4_18smem_ptr_flag_bitsILi8EEENSP_INS5_IJNSA_ILi8EEESG_EEENS5_IJSG_SB_EEEEEEEvNS4_8identityESY_S18_vS19_EENS_8epilogue10collective6detail29Sm90TmaWarpSpecializedAdapterINS1C_15DefaultEpilogueIaSI_SI_NS1B_6thread17LinearCombinationIaLi1EiiLNS1G_9ScaleType4KindE0ELNS_15FloatRoundStyleE2EaEENS1_15EpilogueDefaultEEEEEvvEEEEvNT_6ParamsE --------------------------
	.section	.nv.shared._ZN7cutlass13device_kernelINS_4gemm6kernel13GemmUniversalIN4cute5tupleIJiiiiEEENS1_10collective13CollectiveMmaINS1_34MainloopSm90TmaGmmaWarpSpecializedILi4ENS5_IJNS4_1CILi1EEESB_SB_EEENS1_35KernelTmaWarpSpecializedCooperativeEEENS5_IJNSA_ILi256EEESF_NSA_ILi32EEEEEEaNS5_IJlSB_lEEEaSI_NS4_8TiledMMAINS4_8MMA_AtomIJNS4_4SM904GMMA27MMA_64x256x32_S32S8S8_SS_TNEEEENS4_6LayoutINS5_IJNSA_ILi2EEESB_SB_EEENS5_IJSB_NSA_ILi0EEESS_EEEEENS5_IJNS4_10UnderscoreESV_SV_EEEEENS4_13SM90_TMA_LOADENS4_14ComposedLayoutINS4_7SwizzleILi1ELi4ELi3EEENS4_18smem_ptr_flag_bitsILi8EEENSP_INS5_IJNSA_ILi8EEESG_EEENS5_IJSG_SB_EEEEEEEvNS4_8identityESY_S18_vS19_EENS_8epilogue10collective6detail29Sm90TmaWarpSpecializedAdapterINS1C_15DefaultEpilogueIaSI_SI_NS1B_6thread17LinearCombinationIaLi1EiiLNS1G_9ScaleType4KindE0ELNS_15FloatRoundStyleE2EaEENS1_15EpilogueDefaultEEEEEvvEEEEvNT_6ParamsE,"aw",@nobits
	.sectionflags	@""
	.align	16
	.zero		1024


//--------------------- .nv.shared.reserved.0     --------------------------
	.section	.nv.shared.reserved.0,"aw",@nobits
	.weak		__nv_reservedSMEM_offset_0_alias
	.size		__nv_reservedSMEM_offset_0_alias, 0, 0
	.other		__nv_reservedSMEM_offset_0_alias,@"STO_CUDA_RESERVED_SHARED STV_DEFAULT"
__nv_reservedSMEM_offset_0_alias:
	.zero		0


//--------------------- .nv.global                --------------------------
	.section	.nv.global,"aw",@nobits
.nv.global:
	.type		_ZN40_INTERNAL_68ad3aea_4_k_cu_ce2e21fb_313524cute1_E,@object
	.size		_ZN40_INTERNAL_68ad3aea_4_k_cu_ce2e21fb_313524cute1_E,(_ZN40_INTERNAL_68ad3aea_4_k_cu_ce2e21fb_313524cuda3std3__45__cpo6cbeginE - _ZN40_INTERNAL_68ad3aea_4_k_cu_ce2e21fb_313524cute1_E)
_ZN40_INTERNAL_68ad3aea_4_k_cu_ce2e21fb_313524cute1_E:
	.zero		1
	.type		_ZN40_INTERNAL_68ad3aea_4_k_cu_ce2e21fb_313524cuda3std3__45__cpo6cbeginE,@object
	.size		_ZN40_INTERNAL_68ad3aea_4_k_cu_ce2e21fb_313524cuda3std3__45__cpo6cbeginE,(_ZN40_INTERNAL_68ad3aea_4_k_cu_ce2e21fb_313524cuda3std3__48in_placeE - _ZN40_INTERNAL_68ad3aea_4_k_cu_ce2e21fb_313524cuda3std3__45__cpo6cbeginE)
_ZN40_INTERNAL_68ad3aea_4_k_cu_ce2e21fb_313524cuda3std3__45__cpo6cbeginE:
	.zero		1
	.type		_ZN40_INTERNAL_68ad3aea_4_k_cu_ce2e21fb_313524cuda3std3__48in_placeE,@object
	.size		_ZN40_INTERNAL_68ad3aea_4_k_cu_ce2e21fb_313524cuda3std3__48in_placeE,(_ZN40_INTERNAL_68ad3aea_4_k_cu_ce2e21fb_313524cuda3std6ranges3__45__cpo9iter_moveE - _ZN40_INTERNAL_68ad3aea_4_k_cu_ce2e21fb_313524cuda3std3__48in_placeE)
_ZN40_INTERNAL_68ad3aea_4_k_cu_ce2e21fb_313524cuda3std3__48in_placeE:
	.zero		1
	.type		_ZN40_INTERNAL_68ad3aea_4_k_cu_ce2e21fb_313524cuda3std6ranges3__45__cpo9iter_moveE,@object
	.size		_ZN40_INTERNAL_68ad3aea_4_k_cu_ce2e21fb_313524cuda3std6ranges3__45__cpo9iter_moveE,(_ZN40_INTERNAL_68ad3aea_4_k_cu_ce2e21fb_313524cuda3std3__45__cpo5beginE - _ZN40_INTERNAL_68ad3aea_4_k_cu_ce2e21fb_313524cuda3std6ranges3__45__cpo9iter_moveE)
_ZN40_INTERNAL_68ad3aea_4_k_cu_ce2e21fb_313524cuda3std6ranges3__45__cpo9iter_moveE:
	.zero		1
	.type		_ZN40_INTERNAL_68ad3aea_4_k_cu_ce2e21fb_313524cuda3std3__45__cpo5beginE,@object
	.size		_ZN40_INTERNAL_68ad3aea_4_k_cu_ce2e21fb_313524cuda3std3__45__cpo5beginE,(_ZN40_INTERNAL_68ad3aea_4_k_cu_ce2e21fb_313524cuda3std3__442_GLOBAL__N__68ad3aea_4_k_cu_ce2e21fb_313526ignoreE - _ZN40_INTERNAL_68ad3aea_4_k_cu_ce2e21fb_313524cuda3std3__45__cpo5beginE)
_ZN40_INTERNAL_68ad3aea_4_k_cu_ce2e21fb_313524cuda3std3__45__cpo5beginE:
	.zero		1
	.type		_ZN40_INTERNAL_68ad3aea_4_k_cu_ce2e21fb_313524cuda3std3__442_GLOBAL__N__68ad3aea_4_k_cu_ce2e21fb_313526ignoreE,@object
	.size		_ZN40_INTERNAL_68ad3aea_4_k_cu_ce2e21fb_313524cuda3std3__442_GLOBAL__N__68ad3aea_4_k_cu_ce2e21fb_313526ignoreE,(_ZN40_INTERNAL_68ad3aea_4_k_cu_ce2e21fb_313524cute7productE - _ZN40_INTERNAL_68ad3aea_4_k_cu_ce2e21fb_313524cuda3std3__442_GLOBAL__N__68ad3aea_4_k_cu_ce2e21fb_313526ignoreE)
_ZN40_INTERNAL_68ad3aea_4_k_cu_ce2e21fb_313524cuda3std3__442_GLOBAL__N__68ad3aea_4_k_cu_ce2e21fb_313526ignoreE:
	.zero		1
	.type		_ZN40_INTERNAL_68ad3aea_4_k_cu_ce2e21fb_313524cute7productE,@object
	.size		_ZN40_INTERNAL_68ad3aea_4_k_cu_ce2e21fb_313524cute7productE,(_ZN40_INTERNAL_68ad3aea_4_k_cu_ce2e21fb_313524cuda3std3__45__cpo3endE - _ZN40_INTERNAL_68ad3aea_4_k_cu_ce2e21fb_313524cute7productE)
_ZN40_INTERNAL_68ad3aea_4_k_cu_ce2e21fb_313524cute7productE:
	.zero		1
	.type		_ZN40_INTERNAL_68ad3aea_4_k_cu_ce2e21fb_313524cuda3std3__45__cpo3endE,@object
	.size		_ZN40_INTERNAL_68ad3aea_4_k_cu_ce2e21fb_313524cuda3std3__45__cpo3endE,(_ZN40_INTERNAL_68ad3aea_4_k_cu_ce2e21fb_313524cuda3std3__419piecewise_constructE - _ZN40_INTERNAL_68ad3aea_4_k_cu_ce2e21fb_313524cuda3std3__45__cpo3endE)
_ZN40_INTERNAL_68ad3aea_4_k_cu_ce2e21fb_313524cuda3std3__45__cpo3endE:
	.zero		1
	.type		_ZN40_INTERNAL_68ad3aea_4_k_cu_ce2e21fb_313524cuda3std3__419piecewise_constructE,@object
	.size		_ZN40_INTERNAL_68ad3aea_4_k_cu_ce2e21fb_313524cuda3std3__419piecewise_constructE,(_ZN40_INTERNAL_68ad3aea_4_k_cu_ce2e21fb_313524cuda3std3__45__cpo4cendE - _ZN40_INTERNAL_68ad3aea_4_k_cu_ce2e21fb_313524cuda3std3__419piecewise_constructE)
_ZN40_INTERNAL_68ad3aea_4_k_cu_ce2e21fb_313524cuda3std3__419piecewise_constructE:
	.zero		1
	.type		_ZN40_INTERNAL_68ad3aea_4_k_cu_ce2e21fb_313524cuda3std3__45__cpo4cendE,@object
	.size		_ZN40_INTERNAL_68ad3aea_4_k_cu_ce2e21fb_313524cuda3std3__45__cpo4cendE,(_ZN40_INTERNAL_68ad3aea_4_k_cu_ce2e21fb_313524cuda3std6ranges3__45__cpo4swapE - _ZN40_INTERNAL_68ad3aea_4_k_cu_ce2e21fb_313524cuda3std3__45__cpo4cendE)
_ZN40_INTERNAL_68ad3aea_4_k_cu_ce2e21fb_313524cuda3std3__45__cpo4cendE:
	.zero		1
	.type		_ZN40_INTERNAL_68ad3aea_4_k_cu_ce2e21fb_313524cuda3std6ranges3__45__cpo4swapE,@object
	.size		_ZN40_INTERNAL_68ad3aea_4_k_cu_ce2e21fb_313524cuda3std6ranges3__45__cpo4swapE,(.L_8 - _ZN40_INTERNAL_68ad3aea_4_k_cu_ce2e21fb_313524cuda3std6ranges3__45__cpo4swapE)
_ZN40_INTERNAL_68ad3aea_4_k_cu_ce2e21fb_313524cuda3std6ranges3__45__cpo4swapE:
	.zero		1
.L_8:


//--------------------- .nv.constant0._ZN7cutlass13device_kernelINS_4gemm6kernel13GemmUniversalIN4cute5tupleIJiiiiEEENS1_10collective13CollectiveMmaINS1_34MainloopSm90TmaGmmaWarpSpecializedILi4ENS5_IJNS4_1CILi1EEESB_SB_EEENS1_35KernelTmaWarpSpecializedCooperativeEEENS5_IJNSA_ILi256EEESF_NSA_ILi32EEEEEEaNS5_IJlSB_lEEEaSI_NS4_8TiledMMAINS4_8MMA_AtomIJNS4_4SM904GMMA27MMA_64x256x32_S32S8S8_SS_TNEEEENS4_6LayoutINS5_IJNSA_ILi2EEESB_SB_EEENS5_IJSB_NSA_ILi0EEESS_EEEEENS5_IJNS4_10UnderscoreESV_SV_EEEEENS4_13SM90_TMA_LOADENS4_14ComposedLayoutINS4_7SwizzleILi1ELi4ELi3EEENS4_18smem_ptr_flag_bitsILi8EEENSP_INS5_IJNSA_ILi8EEESG_EEENS5_IJSG_SB_EEEEEEEvNS4_8identityESY_S18_vS19_EENS_8epilogue10collective6detail29Sm90TmaWarpSpecializedAdapterINS1C_15DefaultEpilogueIaSI_SI_NS1B_6thread17LinearCombinationIaLi1EiiLNS1G_9ScaleType4KindE0ELNS_15FloatRoundStyleE2EaEENS1_15EpilogueDefaultEEEEEvvEEEEvNT_6ParamsE --------------------------
	.section	.nv.constant0._ZN7cutlass13device_kernelINS_4gemm6kernel13GemmUniversalIN4cute5tupleIJiiiiEEENS1_10collective13CollectiveMmaINS1_34MainloopSm90TmaGmmaWarpSpecializedILi4ENS5_IJNS4_1CILi1EEESB_SB_EEENS1_35KernelTmaWarpSpecializedCooperativeEEENS5_IJNSA_ILi256EEESF_NSA_ILi32EEEEEEaNS5_IJlSB_lEEEaSI_NS4_8TiledMMAINS4_8MMA_AtomIJNS4_4SM904GMMA27MMA_64x256x32_S32S8S8_SS_TNEEEENS4_6LayoutINS5_IJNSA_ILi2EEESB_SB_EEENS5_IJSB_NSA_ILi0EEESS_EEEEENS5_IJNS4_10UnderscoreESV_SV_EEEEENS4_13SM90_TMA_LOADENS4_14ComposedLayoutINS4_7SwizzleILi1ELi4ELi3EEENS4_18smem_ptr_flag_bitsILi8EEENSP_INS5_IJNSA_ILi8EEESG_EEENS5_IJSG_SB_EEEEEEEvNS4_8identityESY_S18_vS19_EENS_8epilogue10collective6detail29Sm90TmaWarpSpecializedAdapterINS1C_15DefaultEpilogueIaSI_SI_NS1B_6thread17LinearCombinationIaLi1EiiLNS1G_9ScaleType4KindE0ELNS_15FloatRoundStyleE2EaEENS1_15EpilogueDefaultEEEEEvvEEEEvNT_6ParamsE,"a",@progbits
	.sectionflags	@""
	.align	4
.nv.constant0._ZN7cutlass13device_kernelINS_4gemm6kernel13GemmUniversalIN4cute5tupleIJiiiiEEENS1_10collective13CollectiveMmaINS1_34MainloopSm90TmaGmmaWarpSpecializedILi4ENS5_IJNS4_1CILi1EEESB_SB_EEENS1_35KernelTmaWarpSpecializedCooperativeEEENS5_IJNSA_ILi256EEESF_NSA_ILi32EEEEEEaNS5_IJlSB_lEEEaSI_NS4_8TiledMMAINS4_8MMA_AtomIJNS4_4SM904GMMA27MMA_64x256x32_S32S8S8_SS_TNEEEENS4_6LayoutINS5_IJNSA_ILi2EEESB_SB_EEENS5_IJSB_NSA_ILi0EEESS_EEEEENS5_IJNS4_10UnderscoreESV_SV_EEEEENS4_13SM90_TMA_LOADENS4_14ComposedLayoutINS4_7SwizzleILi1ELi4ELi3EEENS4_18smem_ptr_flag_bitsILi8EEENSP_INS5_IJNSA_ILi8EEESG_EEENS5_IJSG_SB_EEEEEEEvNS4_8identityESY_S18_vS19_EENS_8epilogue10collective6detail29Sm90TmaWarpSpecializedAdapterINS1C_15DefaultEpilogueIaSI_SI_NS1B_6thread17LinearCombinationIaLi1EiiLNS1G_9ScaleType4KindE0ELNS_15FloatRoundStyleE2EaEENS1_15EpilogueDefaultEEEEEvvEEEEvNT_6ParamsE:
	.zero		1664


//--------------------- SYMBOLS --------------------------

	.type		.nv.reservedSmem.offset0,@object
	.size		.nv.reservedSmem.offset0,0x4
	.type		__assertfail,@function
